







.version 5.0
.target sm_61
.address_size 64


.global .align 8 .b8 _ZTVSt9basic_iosIcSt11char_traitsIcEE[32];
.global .align 8 .b8 _ZTTSo[8];
.global .align 8 .b8 _ZTVSt15basic_streambufIcSt11char_traitsIcEE[128];
.global .align 8 .b8 _ZTVNSt7__cxx1115basic_stringbufIcSt11char_traitsIcESaIcEEE[128];
.global .align 8 .b8 _ZTTNSt7__cxx1119basic_ostringstreamIcSt11char_traitsIcESaIcEEE[8];
.global .align 8 .b8 _ZTVN10__cxxabiv119__pointer_type_infoE[8];
.global .align 8 .b8 _ZTVN10__cxxabiv120__function_type_infoE[8];
.global .align 8 .b8 _ZTVN10__cxxabiv117__class_type_infoE[8];
.global .align 8 .b8 _ZTVN10__cxxabiv120__si_class_type_infoE[8];
.global .align 8 .b8 _ZTVSt9exception[40];
.global .align 8 .b8 _ZTVN3c105ErrorE[40];
.global .align 8 .b8 _ZTVN3c1020intrusive_ptr_targetE[40];
.global .align 8 .b8 _ZTVN3c1011StorageImplE[40];
.global .align 8 .b8 _ZTVN6caffe28OperatorINS_11CUDAContextEEE[136];
.global .align 8 .b8 _ZTVN6caffe225RoIAlignRotatedGradientOpIfNS_11CUDAContextEEE[136];
.const .align 4 .b8 __cudart_i2opi_f[24] = {65, 144, 67, 60, 153, 149, 98, 219, 192, 221, 52, 245, 209, 87, 39, 252, 41, 21, 68, 78, 110, 131, 249, 162};

.visible .entry _ZN6caffe288_GLOBAL__N__64_tmpxft_0000680d_00000000_7_roi_align_rotated_gradient_op_cpp1_ii_dcadd36523RoIAlignRotatedBackwardIfEEviPKT_iS2_iiiiiiPS2_S4_(
.param .u32 _ZN6caffe288_GLOBAL__N__64_tmpxft_0000680d_00000000_7_roi_align_rotated_gradient_op_cpp1_ii_dcadd36523RoIAlignRotatedBackwardIfEEviPKT_iS2_iiiiiiPS2_S4__param_0,
.param .u64 _ZN6caffe288_GLOBAL__N__64_tmpxft_0000680d_00000000_7_roi_align_rotated_gradient_op_cpp1_ii_dcadd36523RoIAlignRotatedBackwardIfEEviPKT_iS2_iiiiiiPS2_S4__param_1,
.param .u32 _ZN6caffe288_GLOBAL__N__64_tmpxft_0000680d_00000000_7_roi_align_rotated_gradient_op_cpp1_ii_dcadd36523RoIAlignRotatedBackwardIfEEviPKT_iS2_iiiiiiPS2_S4__param_2,
.param .f32 _ZN6caffe288_GLOBAL__N__64_tmpxft_0000680d_00000000_7_roi_align_rotated_gradient_op_cpp1_ii_dcadd36523RoIAlignRotatedBackwardIfEEviPKT_iS2_iiiiiiPS2_S4__param_3,
.param .u32 _ZN6caffe288_GLOBAL__N__64_tmpxft_0000680d_00000000_7_roi_align_rotated_gradient_op_cpp1_ii_dcadd36523RoIAlignRotatedBackwardIfEEviPKT_iS2_iiiiiiPS2_S4__param_4,
.param .u32 _ZN6caffe288_GLOBAL__N__64_tmpxft_0000680d_00000000_7_roi_align_rotated_gradient_op_cpp1_ii_dcadd36523RoIAlignRotatedBackwardIfEEviPKT_iS2_iiiiiiPS2_S4__param_5,
.param .u32 _ZN6caffe288_GLOBAL__N__64_tmpxft_0000680d_00000000_7_roi_align_rotated_gradient_op_cpp1_ii_dcadd36523RoIAlignRotatedBackwardIfEEviPKT_iS2_iiiiiiPS2_S4__param_6,
.param .u32 _ZN6caffe288_GLOBAL__N__64_tmpxft_0000680d_00000000_7_roi_align_rotated_gradient_op_cpp1_ii_dcadd36523RoIAlignRotatedBackwardIfEEviPKT_iS2_iiiiiiPS2_S4__param_7,
.param .u32 _ZN6caffe288_GLOBAL__N__64_tmpxft_0000680d_00000000_7_roi_align_rotated_gradient_op_cpp1_ii_dcadd36523RoIAlignRotatedBackwardIfEEviPKT_iS2_iiiiiiPS2_S4__param_8,
.param .u32 _ZN6caffe288_GLOBAL__N__64_tmpxft_0000680d_00000000_7_roi_align_rotated_gradient_op_cpp1_ii_dcadd36523RoIAlignRotatedBackwardIfEEviPKT_iS2_iiiiiiPS2_S4__param_9,
.param .u64 _ZN6caffe288_GLOBAL__N__64_tmpxft_0000680d_00000000_7_roi_align_rotated_gradient_op_cpp1_ii_dcadd36523RoIAlignRotatedBackwardIfEEviPKT_iS2_iiiiiiPS2_S4__param_10,
.param .u64 _ZN6caffe288_GLOBAL__N__64_tmpxft_0000680d_00000000_7_roi_align_rotated_gradient_op_cpp1_ii_dcadd36523RoIAlignRotatedBackwardIfEEviPKT_iS2_iiiiiiPS2_S4__param_11
)
{
.local .align 4 .b8 __local_depot0[28];
.reg .b64 %SP;
.reg .b64 %SPL;
.reg .pred %p<50>;
.reg .f32 %f<190>;
.reg .b32 %r<258>;
.reg .f64 %fd<4>;
.reg .b64 %rd<102>;


mov.u64 %rd101, __local_depot0;
cvta.local.u64 %SP, %rd101;
ld.param.u32 %r89, [_ZN6caffe288_GLOBAL__N__64_tmpxft_0000680d_00000000_7_roi_align_rotated_gradient_op_cpp1_ii_dcadd36523RoIAlignRotatedBackwardIfEEviPKT_iS2_iiiiiiPS2_S4__param_0];
ld.param.u64 %rd32, [_ZN6caffe288_GLOBAL__N__64_tmpxft_0000680d_00000000_7_roi_align_rotated_gradient_op_cpp1_ii_dcadd36523RoIAlignRotatedBackwardIfEEviPKT_iS2_iiiiiiPS2_S4__param_1];
ld.param.f32 %f72, [_ZN6caffe288_GLOBAL__N__64_tmpxft_0000680d_00000000_7_roi_align_rotated_gradient_op_cpp1_ii_dcadd36523RoIAlignRotatedBackwardIfEEviPKT_iS2_iiiiiiPS2_S4__param_3];
ld.param.u32 %r90, [_ZN6caffe288_GLOBAL__N__64_tmpxft_0000680d_00000000_7_roi_align_rotated_gradient_op_cpp1_ii_dcadd36523RoIAlignRotatedBackwardIfEEviPKT_iS2_iiiiiiPS2_S4__param_4];
ld.param.u32 %r91, [_ZN6caffe288_GLOBAL__N__64_tmpxft_0000680d_00000000_7_roi_align_rotated_gradient_op_cpp1_ii_dcadd36523RoIAlignRotatedBackwardIfEEviPKT_iS2_iiiiiiPS2_S4__param_5];
ld.param.u32 %r92, [_ZN6caffe288_GLOBAL__N__64_tmpxft_0000680d_00000000_7_roi_align_rotated_gradient_op_cpp1_ii_dcadd36523RoIAlignRotatedBackwardIfEEviPKT_iS2_iiiiiiPS2_S4__param_6];
ld.param.u32 %r93, [_ZN6caffe288_GLOBAL__N__64_tmpxft_0000680d_00000000_7_roi_align_rotated_gradient_op_cpp1_ii_dcadd36523RoIAlignRotatedBackwardIfEEviPKT_iS2_iiiiiiPS2_S4__param_7];
ld.param.u32 %r94, [_ZN6caffe288_GLOBAL__N__64_tmpxft_0000680d_00000000_7_roi_align_rotated_gradient_op_cpp1_ii_dcadd36523RoIAlignRotatedBackwardIfEEviPKT_iS2_iiiiiiPS2_S4__param_8];
ld.param.u32 %r95, [_ZN6caffe288_GLOBAL__N__64_tmpxft_0000680d_00000000_7_roi_align_rotated_gradient_op_cpp1_ii_dcadd36523RoIAlignRotatedBackwardIfEEviPKT_iS2_iiiiiiPS2_S4__param_9];
ld.param.u64 %rd33, [_ZN6caffe288_GLOBAL__N__64_tmpxft_0000680d_00000000_7_roi_align_rotated_gradient_op_cpp1_ii_dcadd36523RoIAlignRotatedBackwardIfEEviPKT_iS2_iiiiiiPS2_S4__param_10];
ld.param.u64 %rd34, [_ZN6caffe288_GLOBAL__N__64_tmpxft_0000680d_00000000_7_roi_align_rotated_gradient_op_cpp1_ii_dcadd36523RoIAlignRotatedBackwardIfEEviPKT_iS2_iiiiiiPS2_S4__param_11];
mov.u32 %r96, %ntid.x;
mov.u32 %r97, %ctaid.x;
mov.u32 %r98, %tid.x;
mad.lo.s32 %r99, %r96, %r97, %r98;
cvt.u64.u32	%rd91, %r99;
cvt.s64.s32	%rd35, %r89;
setp.ge.u64	%p1, %rd91, %rd35;
@%p1 bra BB0_70;

cvt.rn.f32.s32	%f1, %r93;
cvt.rn.f32.s32	%f2, %r94;
cvt.rn.f32.s32	%f3, %r95;
cvt.rn.f32.s32	%f4, %r91;
cvt.rn.f32.s32	%f5, %r92;
add.s32 %r100, %r92, -1;
cvt.rn.f32.s32	%f6, %r100;
add.s32 %r101, %r91, -1;
cvt.rn.f32.s32	%f7, %r101;
cvta.to.global.u64 %rd51, %rd34;
cvta.to.global.u64 %rd57, %rd32;
cvta.to.global.u64 %rd74, %rd33;

BB0_2:
cvt.s64.s32	%rd36, %r94;
or.b64 %rd37, %rd91, %rd36;
and.b64 %rd38, %rd37, -4294967296;
setp.eq.s64	%p2, %rd38, 0;
@%p2 bra BB0_4;
bra.uni BB0_3;

BB0_4:
cvt.u32.u64	%r102, %rd91;
div.u32 %r103, %r102, %r94;
rem.u32 %r104, %r102, %r94;
cvt.u64.u32	%rd92, %r103;
cvt.u64.u32	%rd93, %r104;
bra.uni BB0_5;

BB0_3:
div.u64 %rd92, %rd91, %rd36;
rem.u64 %rd93, %rd91, %rd36;

BB0_5:
cvt.u32.u64	%r1, %rd93;
cvt.s64.s32	%rd40, %r93;
rem.u64 %rd41, %rd92, %rd40;
cvt.u32.u64	%r2, %rd41;
or.b64 %rd42, %rd92, %rd40;
and.b64 %rd43, %rd42, -4294967296;
setp.eq.s64	%p3, %rd43, 0;
@%p3 bra BB0_7;
bra.uni BB0_6;

BB0_7:
cvt.u32.u64	%r105, %rd92;
div.u32 %r106, %r105, %r93;
cvt.u64.u32	%rd94, %r106;
bra.uni BB0_8;

BB0_6:
div.u64 %rd94, %rd92, %rd40;

BB0_8:
cvt.s64.s32	%rd45, %r90;
or.b64 %rd46, %rd94, %rd45;
and.b64 %rd47, %rd46, -4294967296;
setp.eq.s64	%p4, %rd47, 0;
@%p4 bra BB0_10;
bra.uni BB0_9;

BB0_10:
cvt.u32.u64	%r107, %rd94;
div.u32 %r108, %r107, %r90;
rem.u32 %r109, %r107, %r90;
cvt.u64.u32	%rd95, %r108;
cvt.u64.u32	%rd96, %r109;
bra.uni BB0_11;

BB0_9:
div.u64 %rd95, %rd94, %rd45;
rem.u64 %rd96, %rd94, %rd45;

BB0_11:
mul.lo.s64 %rd49, %rd95, 25769803776;
shr.s64 %rd50, %rd49, 32;
shl.b64 %rd52, %rd50, 2;
add.s64 %rd53, %rd51, %rd52;
ld.global.f32 %f73, [%rd53];
cvt.rzi.s32.f32	%r110, %f73;
ld.global.f32 %f74, [%rd53+4];
mul.f32 %f8, %f74, %f72;
ld.global.f32 %f75, [%rd53+8];
mul.f32 %f9, %f75, %f72;
ld.global.f32 %f76, [%rd53+12];
mul.f32 %f77, %f76, %f72;
ld.global.f32 %f78, [%rd53+16];
mul.f32 %f79, %f78, %f72;
ld.global.f32 %f80, [%rd53+20];
cvt.f64.f32	%fd1, %f80;
mul.f64 %fd2, %fd1, 0d400921FB54442D18;
div.rn.f64 %fd3, %fd2, 0d4066800000000000;
cvt.rn.f32.f64	%f10, %fd3;
mov.f32 %f81, 0f3F800000;
max.f32 %f11, %f77, %f81;
max.f32 %f12, %f79, %f81;
div.rn.f32 %f13, %f12, %f1;
div.rn.f32 %f14, %f11, %f2;
cvt.u32.u64	%r111, %rd96;
mad.lo.s32 %r3, %r110, %r90, %r111;
cvt.u32.u64	%r112, %rd95;
mad.lo.s32 %r113, %r112, %r90, %r111;
mul.lo.s32 %r114, %r94, %r93;
mul.lo.s32 %r115, %r114, %r113;
cvt.s64.s32	%rd54, %r115;
mad.lo.s32 %r116, %r2, %r94, %r1;
cvt.s64.s32	%rd55, %r116;
add.s64 %rd56, %rd54, %rd55;
shl.b64 %rd58, %rd56, 2;
add.s64 %rd59, %rd57, %rd58;
ld.global.f32 %f15, [%rd59];
setp.gt.s32	%p5, %r95, 0;
mov.f32 %f174, %f3;
@%p5 bra BB0_13;

cvt.rpi.f32.f32	%f16, %f13;
mov.f32 %f174, %f16;

BB0_13:
mov.f32 %f17, %f174;
cvt.rzi.s32.f32	%r4, %f17;
mov.f32 %f173, %f3;
@%p5 bra BB0_15;

cvt.rpi.f32.f32	%f173, %f14;

BB0_15:
cvt.rzi.s32.f32	%r5, %f173;
abs.f32 %f20, %f10;
setp.neu.f32	%p7, %f20, 0f7F800000;
mov.f32 %f181, %f10;
@%p7 bra BB0_17;

mov.f32 %f82, 0f00000000;
mul.rn.f32 %f21, %f10, %f82;
mov.f32 %f181, %f21;

BB0_17:
mov.f32 %f22, %f181;
mul.f32 %f83, %f22, 0f3F22F983;
cvt.rni.s32.f32	%r241, %f83;
cvt.rn.f32.s32	%f84, %r241;
neg.f32 %f85, %f84;
mov.f32 %f86, 0f3FC90FDA;
fma.rn.f32 %f87, %f85, %f86, %f22;
mov.f32 %f88, 0f33A22168;
fma.rn.f32 %f89, %f85, %f88, %f87;
mov.f32 %f90, 0f27C234C5;
fma.rn.f32 %f175, %f85, %f90, %f89;
abs.f32 %f91, %f22;
setp.leu.f32	%p8, %f91, 0f47CE4780;
@%p8 bra BB0_27;

mov.b32 %r7, %f22;
shr.u32 %r8, %r7, 23;
shl.b32 %r119, %r7, 8;
or.b32 %r9, %r119, -2147483648;
add.u64 %rd61, %SP, 0;
cvta.to.local.u64 %rd98, %rd61;
mov.u32 %r233, 0;
mov.u64 %rd97, __cudart_i2opi_f;
mov.u32 %r232, -6;

BB0_19:
.pragma "nounroll";
ld.const.u32 %r122, [%rd97];

	{
mad.lo.cc.u32 %r120, %r122, %r9, %r233;
madc.hi.u32 %r233, %r122, %r9, 0;
}

	st.local.u32 [%rd98], %r120;
add.s64 %rd98, %rd98, 4;
add.s64 %rd97, %rd97, 4;
add.s32 %r232, %r232, 1;
setp.ne.s32	%p9, %r232, 0;
@%p9 bra BB0_19;

and.b32 %r125, %r8, 255;
add.s32 %r126, %r125, -128;
shr.u32 %r127, %r126, 5;
and.b32 %r14, %r7, -2147483648;
cvta.to.local.u64 %rd63, %rd61;
st.local.u32 [%rd63+24], %r233;
mov.u32 %r128, 6;
sub.s32 %r129, %r128, %r127;
mul.wide.s32 %rd64, %r129, 4;
add.s64 %rd23, %rd63, %rd64;
ld.local.u32 %r234, [%rd23];
ld.local.u32 %r235, [%rd23+-4];
and.b32 %r17, %r8, 31;
setp.eq.s32	%p10, %r17, 0;
@%p10 bra BB0_22;

mov.u32 %r130, 32;
sub.s32 %r131, %r130, %r17;
shr.u32 %r132, %r235, %r131;
shl.b32 %r133, %r234, %r17;
add.s32 %r234, %r132, %r133;
ld.local.u32 %r134, [%rd23+-8];
shr.u32 %r135, %r134, %r131;
shl.b32 %r136, %r235, %r17;
add.s32 %r235, %r135, %r136;

BB0_22:
shr.u32 %r137, %r235, 30;
shl.b32 %r138, %r234, 2;
add.s32 %r236, %r137, %r138;
shl.b32 %r23, %r235, 2;
shr.u32 %r139, %r236, 31;
shr.u32 %r140, %r234, 30;
add.s32 %r24, %r139, %r140;
setp.eq.s32	%p11, %r139, 0;
mov.u32 %r237, %r14;
mov.u32 %r238, %r23;
@%p11 bra BB0_24;

not.b32 %r141, %r236;
neg.s32 %r25, %r23;
setp.eq.s32	%p12, %r23, 0;
selp.u32	%r142, 1, 0, %p12;
add.s32 %r236, %r142, %r141;
xor.b32 %r27, %r14, -2147483648;
mov.u32 %r237, %r27;
mov.u32 %r238, %r25;

BB0_24:
mov.u32 %r29, %r237;
neg.s32 %r143, %r24;
setp.eq.s32	%p13, %r14, 0;
selp.b32	%r241, %r24, %r143, %p13;
clz.b32 %r240, %r236;
setp.eq.s32	%p14, %r240, 0;
shl.b32 %r144, %r236, %r240;
mov.u32 %r145, 32;
sub.s32 %r146, %r145, %r240;
shr.u32 %r147, %r238, %r146;
add.s32 %r148, %r147, %r144;
selp.b32	%r33, %r236, %r148, %p14;
mov.u32 %r149, -921707870;
mul.hi.u32 %r239, %r33, %r149;
setp.lt.s32	%p15, %r239, 1;
@%p15 bra BB0_26;

mul.lo.s32 %r150, %r33, -921707870;
shr.u32 %r151, %r150, 31;
shl.b32 %r152, %r239, 1;
add.s32 %r239, %r151, %r152;
add.s32 %r240, %r240, 1;

BB0_26:
mov.u32 %r153, 126;
sub.s32 %r154, %r153, %r240;
shl.b32 %r155, %r154, 23;
add.s32 %r156, %r239, 1;
shr.u32 %r157, %r156, 7;
add.s32 %r158, %r157, 1;
shr.u32 %r159, %r158, 1;
add.s32 %r160, %r159, %r155;
or.b32 %r161, %r160, %r29;
mov.b32 %f175, %r161;

BB0_27:
mul.rn.f32 %f26, %f175, %f175;
add.s32 %r40, %r241, 1;
and.b32 %r41, %r40, 1;
setp.eq.s32	%p16, %r41, 0;
@%p16 bra BB0_29;
bra.uni BB0_28;

BB0_29:
mov.f32 %f94, 0f3C08839E;
mov.f32 %f95, 0fB94CA1F9;
fma.rn.f32 %f176, %f95, %f26, %f94;
bra.uni BB0_30;

BB0_28:
mov.f32 %f92, 0fBAB6061A;
mov.f32 %f93, 0f37CCF5CE;
fma.rn.f32 %f176, %f93, %f26, %f92;

BB0_30:
@%p16 bra BB0_32;
bra.uni BB0_31;

BB0_32:
mov.f32 %f99, 0fBE2AAAA3;
fma.rn.f32 %f100, %f176, %f26, %f99;
mov.f32 %f101, 0f00000000;
fma.rn.f32 %f177, %f100, %f26, %f101;
bra.uni BB0_33;

BB0_31:
mov.f32 %f96, 0f3D2AAAA5;
fma.rn.f32 %f97, %f176, %f26, %f96;
mov.f32 %f98, 0fBF000000;
fma.rn.f32 %f177, %f97, %f26, %f98;

BB0_33:
fma.rn.f32 %f178, %f177, %f175, %f175;
@%p16 bra BB0_35;

fma.rn.f32 %f178, %f177, %f26, %f81;

BB0_35:
and.b32 %r162, %r40, 2;
setp.eq.s32	%p19, %r162, 0;
@%p19 bra BB0_37;

mov.f32 %f103, 0f00000000;
mov.f32 %f104, 0fBF800000;
fma.rn.f32 %f178, %f178, %f104, %f103;

BB0_37:
mov.f32 %f180, %f10;
@%p7 bra BB0_39;

mov.f32 %f105, 0f00000000;
mul.rn.f32 %f180, %f10, %f105;

BB0_39:
mul.f32 %f106, %f180, 0f3F22F983;
cvt.rni.s32.f32	%r251, %f106;
cvt.rn.f32.s32	%f107, %r251;
neg.f32 %f108, %f107;
fma.rn.f32 %f110, %f108, %f86, %f180;
fma.rn.f32 %f112, %f108, %f88, %f110;
fma.rn.f32 %f182, %f108, %f90, %f112;
abs.f32 %f114, %f180;
setp.leu.f32	%p21, %f114, 0f47CE4780;
@%p21 bra BB0_49;

mov.b32 %r43, %f180;
shr.u32 %r44, %r43, 23;
shl.b32 %r165, %r43, 8;
or.b32 %r45, %r165, -2147483648;
add.u64 %rd66, %SP, 0;
cvta.to.local.u64 %rd100, %rd66;
mov.u32 %r243, 0;
mov.u64 %rd99, __cudart_i2opi_f;
mov.u32 %r242, -6;

BB0_41:
.pragma "nounroll";
ld.const.u32 %r168, [%rd99];

	{
mad.lo.cc.u32 %r166, %r168, %r45, %r243;
madc.hi.u32 %r243, %r168, %r45, 0;
}

	st.local.u32 [%rd100], %r166;
add.s64 %rd100, %rd100, 4;
add.s64 %rd99, %rd99, 4;
add.s32 %r242, %r242, 1;
setp.ne.s32	%p22, %r242, 0;
@%p22 bra BB0_41;

and.b32 %r171, %r44, 255;
add.s32 %r172, %r171, -128;
shr.u32 %r173, %r172, 5;
and.b32 %r50, %r43, -2147483648;
cvta.to.local.u64 %rd68, %rd66;
st.local.u32 [%rd68+24], %r243;
mov.u32 %r174, 6;
sub.s32 %r175, %r174, %r173;
mul.wide.s32 %rd69, %r175, 4;
add.s64 %rd29, %rd68, %rd69;
ld.local.u32 %r244, [%rd29];
ld.local.u32 %r245, [%rd29+-4];
and.b32 %r53, %r44, 31;
setp.eq.s32	%p23, %r53, 0;
@%p23 bra BB0_44;

mov.u32 %r176, 32;
sub.s32 %r177, %r176, %r53;
shr.u32 %r178, %r245, %r177;
shl.b32 %r179, %r244, %r53;
add.s32 %r244, %r178, %r179;
ld.local.u32 %r180, [%rd29+-8];
shr.u32 %r181, %r180, %r177;
shl.b32 %r182, %r245, %r53;
add.s32 %r245, %r181, %r182;

BB0_44:
shr.u32 %r183, %r245, 30;
shl.b32 %r184, %r244, 2;
add.s32 %r246, %r183, %r184;
shl.b32 %r59, %r245, 2;
shr.u32 %r185, %r246, 31;
shr.u32 %r186, %r244, 30;
add.s32 %r60, %r185, %r186;
setp.eq.s32	%p24, %r185, 0;
mov.u32 %r247, %r50;
mov.u32 %r248, %r59;
@%p24 bra BB0_46;

not.b32 %r187, %r246;
neg.s32 %r61, %r59;
setp.eq.s32	%p25, %r59, 0;
selp.u32	%r188, 1, 0, %p25;
add.s32 %r246, %r188, %r187;
xor.b32 %r63, %r50, -2147483648;
mov.u32 %r247, %r63;
mov.u32 %r248, %r61;

BB0_46:
mov.u32 %r65, %r247;
neg.s32 %r189, %r60;
setp.eq.s32	%p26, %r50, 0;
selp.b32	%r251, %r60, %r189, %p26;
clz.b32 %r250, %r246;
setp.eq.s32	%p27, %r250, 0;
shl.b32 %r190, %r246, %r250;
mov.u32 %r191, 32;
sub.s32 %r192, %r191, %r250;
shr.u32 %r193, %r248, %r192;
add.s32 %r194, %r193, %r190;
selp.b32	%r69, %r246, %r194, %p27;
mov.u32 %r195, -921707870;
mul.hi.u32 %r249, %r69, %r195;
setp.lt.s32	%p28, %r249, 1;
@%p28 bra BB0_48;

mul.lo.s32 %r196, %r69, -921707870;
shr.u32 %r197, %r196, 31;
shl.b32 %r198, %r249, 1;
add.s32 %r249, %r197, %r198;
add.s32 %r250, %r250, 1;

BB0_48:
mov.u32 %r199, 126;
sub.s32 %r200, %r199, %r250;
shl.b32 %r201, %r200, 23;
add.s32 %r202, %r249, 1;
shr.u32 %r203, %r202, 7;
add.s32 %r204, %r203, 1;
shr.u32 %r205, %r204, 1;
add.s32 %r206, %r205, %r201;
or.b32 %r207, %r206, %r65;
mov.b32 %f182, %r207;

BB0_49:
mul.rn.f32 %f43, %f182, %f182;
and.b32 %r76, %r251, 1;
setp.eq.s32	%p29, %r76, 0;
@%p29 bra BB0_51;
bra.uni BB0_50;

BB0_51:
mov.f32 %f117, 0f3C08839E;
mov.f32 %f118, 0fB94CA1F9;
fma.rn.f32 %f183, %f118, %f43, %f117;
bra.uni BB0_52;

BB0_50:
mov.f32 %f115, 0fBAB6061A;
mov.f32 %f116, 0f37CCF5CE;
fma.rn.f32 %f183, %f116, %f43, %f115;

BB0_52:
@%p29 bra BB0_54;
bra.uni BB0_53;

BB0_54:
mov.f32 %f122, 0fBE2AAAA3;
fma.rn.f32 %f123, %f183, %f43, %f122;
mov.f32 %f124, 0f00000000;
fma.rn.f32 %f184, %f123, %f43, %f124;
bra.uni BB0_55;

BB0_53:
mov.f32 %f119, 0f3D2AAAA5;
fma.rn.f32 %f120, %f183, %f43, %f119;
mov.f32 %f121, 0fBF000000;
fma.rn.f32 %f184, %f120, %f43, %f121;

BB0_55:
fma.rn.f32 %f185, %f184, %f182, %f182;
@%p29 bra BB0_57;

fma.rn.f32 %f185, %f184, %f43, %f81;

BB0_57:
and.b32 %r208, %r251, 2;
setp.eq.s32	%p32, %r208, 0;
@%p32 bra BB0_59;

mov.f32 %f126, 0f00000000;
mov.f32 %f127, 0fBF800000;
fma.rn.f32 %f185, %f185, %f127, %f126;

BB0_59:
setp.lt.s32	%p33, %r4, 1;
@%p33 bra BB0_69;

mul.lo.s32 %r210, %r92, %r91;
mul.lo.s32 %r211, %r210, %r3;
cvt.s64.s32	%rd30, %r211;
mul.f32 %f128, %f12, 0fBF000000;
mul.f32 %f129, %f11, 0fBF000000;
mul.lo.s32 %r212, %r5, %r4;
cvt.rn.f32.s32	%f55, %r212;
cvt.rn.f32.s32	%f130, %r2;
fma.rn.f32 %f56, %f130, %f13, %f128;
cvt.rn.f32.s32	%f57, %r4;
cvt.rn.f32.s32	%f131, %r1;
fma.rn.f32 %f58, %f131, %f14, %f129;
cvt.rn.f32.s32	%f59, %r5;
mov.u32 %r252, 0;

BB0_61:
setp.lt.s32	%p34, %r5, 1;
@%p34 bra BB0_68;

cvt.rn.f32.s32	%f132, %r252;
add.f32 %f133, %f132, 0f3F000000;
mul.f32 %f134, %f13, %f133;
div.rn.f32 %f135, %f134, %f57;
add.f32 %f136, %f56, %f135;
mul.f32 %f60, %f185, %f136;
mul.f32 %f61, %f178, %f136;
mov.u32 %r253, 0;

BB0_63:
cvt.rn.f32.s32	%f141, %r253;
add.f32 %f142, %f141, 0f3F000000;
mul.f32 %f143, %f14, %f142;
div.rn.f32 %f144, %f143, %f59;
add.f32 %f145, %f58, %f144;
fma.rn.f32 %f146, %f178, %f145, %f60;
add.f32 %f62, %f8, %f146;
mul.f32 %f147, %f185, %f145;
sub.f32 %f148, %f61, %f147;
add.f32 %f63, %f9, %f148;
setp.lt.f32	%p35, %f63, 0fBF800000;
setp.lt.f32	%p36, %f4, %f63;
or.pred %p37, %p35, %p36;
setp.lt.f32	%p38, %f62, 0fBF800000;
or.pred %p39, %p37, %p38;
setp.lt.f32	%p40, %f5, %f62;
or.pred %p41, %p39, %p40;
mov.u32 %r257, -1;
mov.u32 %r256, %r257;
mov.u32 %r255, %r257;
mov.u32 %r254, %r257;
mov.f32 %f189, 0f00000000;
mov.f32 %f188, %f189;
mov.f32 %f187, %f189;
mov.f32 %f186, %f189;
@%p41 bra BB0_65;

setp.gtu.f32	%p42, %f63, 0f00000000;
selp.f32	%f149, %f63, 0f00000000, %p42;
setp.gtu.f32	%p43, %f62, 0f00000000;
selp.f32	%f150, %f62, 0f00000000, %p43;
cvt.rzi.s32.f32	%r218, %f149;
cvt.rzi.s32.f32	%r219, %f150;
setp.lt.s32	%p44, %r218, %r101;
add.s32 %r221, %r218, 1;
min.s32 %r256, %r218, %r101;
selp.b32	%r257, %r221, %r101, %p44;
selp.f32	%f151, %f149, %f7, %p44;
setp.lt.s32	%p45, %r219, %r100;
add.s32 %r223, %r219, 1;
min.s32 %r254, %r219, %r100;
selp.b32	%r255, %r223, %r100, %p45;
selp.f32	%f152, %f150, %f6, %p45;
cvt.rn.f32.s32	%f153, %r256;
sub.f32 %f154, %f151, %f153;
cvt.rn.f32.s32	%f155, %r254;
sub.f32 %f156, %f152, %f155;
sub.f32 %f158, %f81, %f154;
sub.f32 %f159, %f81, %f156;
mul.f32 %f186, %f158, %f159;
mul.f32 %f187, %f158, %f156;
mul.f32 %f188, %f154, %f159;
mul.f32 %f189, %f154, %f156;

BB0_65:
or.b32 %r224, %r255, %r254;
or.b32 %r225, %r224, %r256;
or.b32 %r226, %r225, %r257;
setp.lt.s32	%p46, %r226, 0;
@%p46 bra BB0_67;

mul.f32 %f160, %f15, %f186;
div.rn.f32 %f161, %f160, %f55;
mul.f32 %f162, %f15, %f187;
div.rn.f32 %f163, %f162, %f55;
mul.f32 %f164, %f15, %f188;
div.rn.f32 %f165, %f164, %f55;
mul.f32 %f166, %f15, %f189;
div.rn.f32 %f167, %f166, %f55;
mul.lo.s32 %r227, %r256, %r92;
cvt.s64.s32	%rd70, %r227;
add.s64 %rd71, %rd70, %rd30;
cvt.s64.s32	%rd72, %r254;
add.s64 %rd73, %rd71, %rd72;
shl.b64 %rd75, %rd73, 2;
add.s64 %rd76, %rd74, %rd75;
atom.global.add.f32 %f168, [%rd76], %f161;
cvt.s64.s32	%rd77, %r255;
add.s64 %rd78, %rd71, %rd77;
shl.b64 %rd79, %rd78, 2;
add.s64 %rd80, %rd74, %rd79;
atom.global.add.f32 %f169, [%rd80], %f163;
mul.lo.s32 %r228, %r257, %r92;
cvt.s64.s32	%rd81, %r228;
add.s64 %rd82, %rd81, %rd30;
add.s64 %rd83, %rd82, %rd72;
shl.b64 %rd84, %rd83, 2;
add.s64 %rd85, %rd74, %rd84;
atom.global.add.f32 %f170, [%rd85], %f165;
add.s64 %rd86, %rd82, %rd77;
shl.b64 %rd87, %rd86, 2;
add.s64 %rd88, %rd74, %rd87;
atom.global.add.f32 %f171, [%rd88], %f167;

BB0_67:
add.s32 %r253, %r253, 1;
setp.lt.s32	%p47, %r253, %r5;
@%p47 bra BB0_63;

BB0_68:
add.s32 %r252, %r252, 1;
setp.lt.s32	%p48, %r252, %r4;
@%p48 bra BB0_61;

BB0_69:
mov.u32 %r229, %nctaid.x;
mul.lo.s32 %r231, %r229, %r96;
cvt.u64.u32	%rd89, %r231;
add.s64 %rd91, %rd89, %rd91;
setp.lt.u64	%p49, %rd91, %rd35;
@%p49 bra BB0_2;

BB0_70:
ret;
}




// ===== COMPILED SASS (sm_100) =====

	.target	sm_100

	.elftype	@"ET_EXEC"


//--------------------- .note.nv.tkinfo           --------------------------
	.section	.note.nv.tkinfo,"",@"SHT_NOTE"
	.sectionflags	@"SHF_NOTE_NV_TKINFO"
	.tkinfo
        /*0018*/ 	.word	0x00000002
        /*0030*/ 	.string	""
        /*0030*/ 	.string	"ptxas"
        /*0030*/ 	.string	"Cuda compilation tools, release 13.0, V13.0.88"
        /*0030*/ 	.string	"Build cuda_13.0.r13.0/compiler.36424714_0"
        /*0030*/ 	.string	"-arch sm_100 "



//--------------------- .note.nv.cuinfo           --------------------------
	.section	.note.nv.cuinfo,"",@"SHT_NOTE"
	.sectionflags	@"SHF_NOTE_NV_CUINFO"
        /*0018*/ 	.short	0x0002
        /*001a*/ 	.short	0x003d
        /*001c*/ 	.short	0x0082
	.zero		2


//--------------------- .nv.info                  --------------------------
	.section	.nv.info,"",@"SHT_CUDA_INFO"
	.align	4


	//----- nvinfo : EIATTR_REGCOUNT
	.align		4
        /*0000*/ 	.byte	0x04, 0x2f
        /*0002*/ 	.short	(.L_17 - .L_16)
	.align		4
.L_16:
        /*0004*/ 	.word	index@(_ZN6caffe288_GLOBAL__N__64_tmpxft_0000680d_00000000_7_roi_align_rotated_gradient_op_cpp1_ii_dcadd36523RoIAlignRotatedBackwardIfEEviPKT_iS2_iiiiiiPS2_S4_)
        /*0008*/ 	.word	0x00000036


	//----- nvinfo : EIATTR_FRAME_SIZE
	.align		4
.L_17:
        /*000c*/ 	.byte	0x04, 0x11
        /*000e*/ 	.short	(.L_19 - .L_18)
	.align		4
.L_18:
        /*0010*/ 	.word	index@($__internal_3_$__cuda_sm3x_div_rn_noftz_f32_slowpath)
        /*0014*/ 	.word	0x00000020


	//----- nvinfo : EIATTR_FRAME_SIZE
	.align		4
.L_19:
        /*0018*/ 	.byte	0x04, 0x11
        /*001a*/ 	.short	(.L_21 - .L_20)
	.align		4
.L_20:
        /*001c*/ 	.word	index@($__internal_2_$__cuda_sm20_rem_u64)
        /*0020*/ 	.word	0x00000020


	//----- nvinfo : EIATTR_FRAME_SIZE
	.align		4
.L_21:
        /*0024*/ 	.byte	0x04, 0x11
        /*0026*/ 	.short	(.L_23 - .L_22)
	.align		4
.L_22:
        /*0028*/ 	.word	index@($__internal_1_$__cuda_sm20_div_u64)
        /*002c*/ 	.word	0x00000020


	//----- nvinfo : EIATTR_FRAME_SIZE
	.align		4
.L_23:
        /*0030*/ 	.byte	0x04, 0x11
        /*0032*/ 	.short	(.L_25 - .L_24)
	.align		4
.L_24:
        /*0034*/ 	.word	index@($__internal_0_$__cuda_sm20_div_rn_f64_full)
        /*0038*/ 	.word	0x00000020


	//----- nvinfo : EIATTR_FRAME_SIZE
	.align		4
.L_25:
        /*003c*/ 	.byte	0x04, 0x11
        /*003e*/ 	.short	(.L_27 - .L_26)
	.align		4
.L_26:
        /*0040*/ 	.word	index@(_ZN6caffe288_GLOBAL__N__64_tmpxft_0000680d_00000000_7_roi_align_rotated_gradient_op_cpp1_ii_dcadd36523RoIAlignRotatedBackwardIfEEviPKT_iS2_iiiiiiPS2_S4_)
        /*0044*/ 	.word	0x00000020


	//----- nvinfo : EIATTR_MIN_STACK_SIZE
	.align		4
.L_27:
        /*0048*/ 	.byte	0x04, 0x12
        /*004a*/ 	.short	(.L_29 - .L_28)
	.align		4
.L_28:
        /*004c*/ 	.word	index@(_ZN6caffe288_GLOBAL__N__64_tmpxft_0000680d_00000000_7_roi_align_rotated_gradient_op_cpp1_ii_dcadd36523RoIAlignRotatedBackwardIfEEviPKT_iS2_iiiiiiPS2_S4_)
        /*0050*/ 	.word	0x00000020
.L_29:


//--------------------- .nv.compat                --------------------------
	.section	.nv.compat,"",@"SHT_CUDA_COMPAT_INFO"
	.align	4
        /*0000*/ 	.byte	0x02, 0x09, 0x00, 0x00, 0x02, 0x02, 0x01, 0x00, 0x02, 0x05, 0x05, 0x00, 0x03, 0x07, 0x01, 0x01
        /*0010*/ 	.byte	0x02, 0x03, 0x00, 0x00, 0x02, 0x06, 0x01, 0x00, 0x04, 0x0b, 0x08, 0x00, 0x01, 0x00, 0x00, 0x00
        /*0020*/ 	.byte	0x00, 0x00, 0x00, 0x00


//--------------------- .nv.info._ZN6caffe288_GLOBAL__N__64_tmpxft_0000680d_00000000_7_roi_align_rotated_gradient_op_cpp1_ii_dcadd36523RoIAlignRotatedBackwardIfEEviPKT_iS2_iiiiiiPS2_S4_ --------------------------
	.section	.nv.info._ZN6caffe288_GLOBAL__N__64_tmpxft_0000680d_00000000_7_roi_align_rotated_gradient_op_cpp1_ii_dcadd36523RoIAlignRotatedBackwardIfEEviPKT_iS2_iiiiiiPS2_S4_,"",@"SHT_CUDA_INFO"
	.sectionflags	@""
	.align	4


	//----- nvinfo : EIATTR_CUDA_API_VERSION
	.align		4
        /*0000*/ 	.byte	0x04, 0x37
        /*0002*/ 	.short	(.L_31 - .L_30)
.L_30:
        /*0004*/ 	.word	0x00000082


	//----- nvinfo : EIATTR_KPARAM_INFO
	.align		4
.L_31:
        /*0008*/ 	.byte	0x04, 0x17
        /*000a*/ 	.short	(.L_33 - .L_32)
.L_32:
        /*000c*/ 	.word	0x00000000
        /*0010*/ 	.short	0x000b
        /*0012*/ 	.short	0x0038
        /*0014*/ 	.byte	0x00, 0xf0, 0x21, 0x00


	//----- nvinfo : EIATTR_KPARAM_INFO
	.align		4
.L_33:
        /*0018*/ 	.byte	0x04, 0x17
        /*001a*/ 	.short	(.L_35 - .L_34)
.L_34:
        /*001c*/ 	.word	0x00000000
        /*0020*/ 	.short	0x000a
        /*0022*/ 	.short	0x0030
        /*0024*/ 	.byte	0x00, 0xf0, 0x21, 0x00


	//----- nvinfo : EIATTR_KPARAM_INFO
	.align		4
.L_35:
        /*0028*/ 	.byte	0x04, 0x17
        /*002a*/ 	.short	(.L_37 - .L_36)
.L_36:
        /*002c*/ 	.word	0x00000000
        /*0030*/ 	.short	0x0009
        /*0032*/ 	.short	0x002c
        /*0034*/ 	.byte	0x00, 0xf0, 0x11, 0x00


	//----- nvinfo : EIATTR_KPARAM_INFO
	.align		4
.L_37:
        /*0038*/ 	.byte	0x04, 0x17
        /*003a*/ 	.short	(.L_39 - .L_38)
.L_38:
        /*003c*/ 	.word	0x00000000
        /*0040*/ 	.short	0x0008
        /*0042*/ 	.short	0x0028
        /*0044*/ 	.byte	0x00, 0xf0, 0x11, 0x00


	//----- nvinfo : EIATTR_KPARAM_INFO
	.align		4
.L_39:
        /*0048*/ 	.byte	0x04, 0x17
        /*004a*/ 	.short	(.L_41 - .L_40)
.L_40:
        /*004c*/ 	.word	0x00000000
        /*0050*/ 	.short	0x0007
        /*0052*/ 	.short	0x0024
        /*0054*/ 	.byte	0x00, 0xf0, 0x11, 0x00


	//----- nvinfo : EIATTR_KPARAM_INFO
	.align		4
.L_41:
        /*0058*/ 	.byte	0x04, 0x17
        /*005a*/ 	.short	(.L_43 - .L_42)
.L_42:
        /*005c*/ 	.word	0x00000000
        /*0060*/ 	.short	0x0006
        /*0062*/ 	.short	0x0020
        /*0064*/ 	.byte	0x00, 0xf0, 0x11, 0x00


	//----- nvinfo : EIATTR_KPARAM_INFO
	.align		4
.L_43:
        /*0068*/ 	.byte	0x04, 0x17
        /*006a*/ 	.short	(.L_45 - .L_44)
.L_44:
        /*006c*/ 	.word	0x00000000
        /*0070*/ 	.short	0x0005
        /*0072*/ 	.short	0x001c
        /*0074*/ 	.byte	0x00, 0xf0, 0x11, 0x00


	//----- nvinfo : EIATTR_KPARAM_INFO
	.align		4
.L_45:
        /*0078*/ 	.byte	0x04, 0x17
        /*007a*/ 	.short	(.L_47 - .L_46)
.L_46:
        /*007c*/ 	.word	0x00000000
        /*0080*/ 	.short	0x0004
        /*0082*/ 	.short	0x0018
        /*0084*/ 	.byte	0x00, 0xf0, 0x11, 0x00


	//----- nvinfo : EIATTR_KPARAM_INFO
	.align		4
.L_47:
        /*0088*/ 	.byte	0x04, 0x17
        /*008a*/ 	.short	(.L_49 - .L_48)
.L_48:
        /*008c*/ 	.word	0x00000000
        /*0090*/ 	.short	0x0003
        /*0092*/ 	.short	0x0014
        /*0094*/ 	.byte	0x00, 0xf0, 0x11, 0x00


	//----- nvinfo : EIATTR_KPARAM_INFO
	.align		4
.L_49:
        /*0098*/ 	.byte	0x04, 0x17
        /*009a*/ 	.short	(.L_51 - .L_50)
.L_50:
        /*009c*/ 	.word	0x00000000
        /*00a0*/ 	.short	0x0002
        /*00a2*/ 	.short	0x0010
        /*00a4*/ 	.byte	0x00, 0xf0, 0x11, 0x00


	//----- nvinfo : EIATTR_KPARAM_INFO
	.align		4
.L_51:
        /*00a8*/ 	.byte	0x04, 0x17
        /*00aa*/ 	.short	(.L_53 - .L_52)
.L_52:
        /*00ac*/ 	.word	0x00000000
        /*00b0*/ 	.short	0x0001
        /*00b2*/ 	.short	0x0008
        /*00b4*/ 	.byte	0x00, 0xf0, 0x21, 0x00


	//----- nvinfo : EIATTR_KPARAM_INFO
	.align		4
.L_53:
        /*00b8*/ 	.byte	0x04, 0x17
        /*00ba*/ 	.short	(.L_55 - .L_54)
.L_54:
        /*00bc*/ 	.word	0x00000000
        /*00c0*/ 	.short	0x0000
        /*00c2*/ 	.short	0x0000
        /*00c4*/ 	.byte	0x00, 0xf0, 0x11, 0x00


	//----- nvinfo : EIATTR_SPARSE_MMA_MASK
	.align		4
.L_55:
        /*00c8*/ 	.byte	0x03, 0x50
        /*00ca*/ 	.short	0x0000


	//----- nvinfo : EIATTR_MAXREG_COUNT
	.align		4
        /*00cc*/ 	.byte	0x03, 0x1b
        /*00ce*/ 	.short	0x00ff


	//----- nvinfo : EIATTR_MERCURY_ISA_VERSION
	.align		4
        /*00d0*/ 	.byte	0x03, 0x5f
        /*00d2*/ 	.short	0x0101


	//----- nvinfo : EIATTR_VRC_CTA_INIT_COUNT
	.align		4
        /*00d4*/ 	.byte	0x02, 0x4a
	.zero		1
	.zero		1


	//----- nvinfo : EIATTR_EXIT_INSTR_OFFSETS
	.align		4
        /*00d8*/ 	.byte	0x04, 0x1c
        /*00da*/ 	.short	(.L_57 - .L_56)


	//   ....[0]....
.L_56:
        /*00dc*/ 	.word	0x000000a0


	//   ....[1]....
        /*00e0*/ 	.word	0x00002980


	//----- nvinfo : EIATTR_CRS_STACK_SIZE
	.align		4
.L_57:
        /*00e4*/ 	.byte	0x04, 0x1e
        /*00e6*/ 	.short	(.L_59 - .L_58)
.L_58:
        /*00e8*/ 	.word	0x00000000


	//----- nvinfo : EIATTR_CBANK_PARAM_SIZE
	.align		4
.L_59:
        /*00ec*/ 	.byte	0x03, 0x19
        /*00ee*/ 	.short	0x0040


	//----- nvinfo : EIATTR_PARAM_CBANK
	.align		4
        /*00f0*/ 	.byte	0x04, 0x0a
        /*00f2*/ 	.short	(.L_61 - .L_60)
	.align		4
.L_60:
        /*00f4*/ 	.word	index@(.nv.constant0._ZN6caffe288_GLOBAL__N__64_tmpxft_0000680d_00000000_7_roi_align_rotated_gradient_op_cpp1_ii_dcadd36523RoIAlignRotatedBackwardIfEEviPKT_iS2_iiiiiiPS2_S4_)
        /*00f8*/ 	.short	0x0380
        /*00fa*/ 	.short	0x0040


	//----- nvinfo : EIATTR_SW_WAR
	.align		4
.L_61:
        /*00fc*/ 	.byte	0x04, 0x36
        /*00fe*/ 	.short	(.L_63 - .L_62)
.L_62:
        /*0100*/ 	.word	0x00000008
.L_63:


//--------------------- .nv.callgraph             --------------------------
	.section	.nv.callgraph,"",@"SHT_CUDA_CALLGRAPH"
	.align	4
	.sectionentsize	8
	.align		4
        /*0000*/ 	.word	0x00000000
	.align		4
        /*0004*/ 	.word	0xffffffff
	.align		4
        /*0008*/ 	.word	0x00000000
	.align		4
        /*000c*/ 	.word	0xfffffffe
	.align		4
        /*0010*/ 	.word	0x00000000
	.align		4
        /*0014*/ 	.word	0xfffffffd
	.align		4
        /*0018*/ 	.word	0x00000000
	.align		4
        /*001c*/ 	.word	0xfffffffc


//--------------------- .nv.constant4             --------------------------
	.section	.nv.constant4,"a",@progbits
	.align	8
	.align		8
.nv.constant4:
        /*0000*/ 	.dword	_ZTVSt9basic_iosIcSt11char_traitsIcEE
	.align		8
        /*0008*/ 	.dword	_ZTTSo
	.align		8
        /*0010*/ 	.dword	_ZTVSt15basic_streambufIcSt11char_traitsIcEE
	.align		8
        /*0018*/ 	.dword	_ZTVNSt7__cxx1115basic_stringbufIcSt11char_traitsIcESaIcEEE
	.align		8
        /*0020*/ 	.dword	_ZTTNSt7__cxx1119basic_ostringstreamIcSt11char_traitsIcESaIcEEE
	.align		8
        /*0028*/ 	.dword	_ZTVN10__cxxabiv119__pointer_type_infoE
	.align		8
        /*0030*/ 	.dword	_ZTVN10__cxxabiv120__function_type_infoE
	.align		8
        /*0038*/ 	.dword	_ZTVN10__cxxabiv117__class_type_infoE
	.align		8
        /*0040*/ 	.dword	_ZTVN10__cxxabiv120__si_class_type_infoE
	.align		8
        /*0048*/ 	.dword	_ZTVSt9exception
	.align		8
        /*0050*/ 	.dword	_ZTVN3c105ErrorE
	.align		8
        /*0058*/ 	.dword	_ZTVN3c1020intrusive_ptr_targetE
	.align		8
        /*0060*/ 	.dword	_ZTVN3c1011StorageImplE
	.align		8
        /*0068*/ 	.dword	_ZTVN6caffe28OperatorINS_11CUDAContextEEE
	.align		8
        /*0070*/ 	.dword	_ZTVN6caffe225RoIAlignRotatedGradientOpIfNS_11CUDAContextEEE


//--------------------- .nv.constant3             --------------------------
	.section	.nv.constant3,"a",@progbits
	.align	4
.nv.constant3:
	.type		__cudart_i2opi_f,@object
	.size		__cudart_i2opi_f,(.L_15 - __cudart_i2opi_f)
__cudart_i2opi_f:
        /*0000*/ 	.byte	0x41, 0x90, 0x43, 0x3c, 0x99, 0x95, 0x62, 0xdb, 0xc0, 0xdd, 0x34, 0xf5, 0xd1, 0x57, 0x27, 0xfc
        /*0010*/ 	.byte	0x29, 0x15, 0x44, 0x4e, 0x6e, 0x83, 0xf9, 0xa2
.L_15:


//--------------------- .text._ZN6caffe288_GLOBAL__N__64_tmpxft_0000680d_00000000_7_roi_align_rotated_gradient_op_cpp1_ii_dcadd36523RoIAlignRotatedBackwardIfEEviPKT_iS2_iiiiiiPS2_S4_ --------------------------
	.section	.text._ZN6caffe288_GLOBAL__N__64_tmpxft_0000680d_00000000_7_roi_align_rotated_gradient_op_cpp1_ii_dcadd36523RoIAlignRotatedBackwardIfEEviPKT_iS2_iiiiiiPS2_S4_,"ax",@progbits
	.align	128
        .global         _ZN6caffe288_GLOBAL__N__64_tmpxft_0000680d_00000000_7_roi_align_rotated_gradient_op_cpp1_ii_dcadd36523RoIAlignRotatedBackwardIfEEviPKT_iS2_iiiiiiPS2_S4_
        .type           _ZN6caffe288_GLOBAL__N__64_tmpxft_0000680d_00000000_7_roi_align_rotated_gradient_op_cpp1_ii_dcadd36523RoIAlignRotatedBackwardIfEEviPKT_iS2_iiiiiiPS2_S4_,@function
        .size           _ZN6caffe288_GLOBAL__N__64_tmpxft_0000680d_00000000_7_roi_align_rotated_gradient_op_cpp1_ii_dcadd36523RoIAlignRotatedBackwardIfEEviPKT_iS2_iiiiiiPS2_S4_,(.L_x_63 - _ZN6caffe288_GLOBAL__N__64_tmpxft_0000680d_00000000_7_roi_align_rotated_gradient_op_cpp1_ii_dcadd36523RoIAlignRotatedBackwardIfEEviPKT_iS2_iiiiiiPS2_S4_)
        .other          _ZN6caffe288_GLOBAL__N__64_tmpxft_0000680d_00000000_7_roi_align_rotated_gradient_op_cpp1_ii_dcadd36523RoIAlignRotatedBackwardIfEEviPKT_iS2_iiiiiiPS2_S4_,@"STO_CUDA_ENTRY STV_DEFAULT"
_ZN6caffe288_GLOBAL__N__64_tmpxft_0000680d_00000000_7_roi_align_rotated_gradient_op_cpp1_ii_dcadd36523RoIAlignRotatedBackwardIfEEviPKT_iS2_iiiiiiPS2_S4_:
.text._ZN6caffe288_GLOBAL__N__64_tmpxft_0000680d_00000000_7_roi_align_rotated_gradient_op_cpp1_ii_dcadd36523RoIAlignRotatedBackwardIfEEviPKT_iS2_iiiiiiPS2_S4_:
[----:B------:R-:W0:Y:S01]  /*0000*/  LDC R1, c[0x0][0x37c] ;  /* 0x0000df00ff017b82 */ /* 0x000e220000000800 */
[----:B------:R-:W1:Y:S01]  /*0010*/  S2R R12, SR_CTAID.X ;  /* 0x00000000000c7919 */ /* 0x000e620000002500 */
[----:B------:R-:W1:Y:S01]  /*0020*/  LDCU UR11, c[0x0][0x360] ;  /* 0x00006c00ff0b77ac */ /* 0x000e620008000800 */
[----:B0-----:R-:W-:Y:S01]  /*0030*/  VIADD R1, R1, 0xffffffe0 ;  /* 0xffffffe001017836 */ /* 0x001fe20000000000 */
[----:B------:R-:W1:Y:S01]  /*0040*/  S2R R3, SR_TID.X ;  /* 0x0000000000037919 */ /* 0x000e620000002100 */
[----:B------:R-:W0:Y:S02]  /*0050*/  LDCU UR4, c[0x0][0x380] ;  /* 0x00007000ff0477ac */ /* 0x000e240008000800 */
[----:B0-----:R-:W-:Y:S01]  /*0060*/  USHF.R.S32.HI UR12, URZ, 0x1f, UR4 ;  /* 0x0000001fff0c7899 */ /* 0x001fe20008011404 */
[----:B-1----:R-:W-:-:S05]  /*0070*/  IMAD R12, R12, UR11, R3 ;  /* 0x0000000b0c0c7c24 */ /* 0x002fca000f8e0203 */
[----:B------:R-:W-:-:S04]  /*0080*/  ISETP.GE.U32.AND P0, PT, R12, UR4, PT ;  /* 0x000000040c007c0c */ /* 0x000fc8000bf06070 */
[----:B------:R-:W-:-:S13]  /*0090*/  ISETP.GE.U32.AND.EX P0, PT, RZ, UR12, PT, P0 ;  /* 0x0000000cff007c0c */ /* 0x000fda000bf06100 */
[----:B------:R-:W-:Y:S05]  /*00a0*/  @P0 EXIT ;  /* 0x000000000000094d */ /* 0x000fea0003800000 */
[----:B------:R-:W0:Y:S01]  /*00b0*/  LDCU.128 UR16, c[0x0][0x3a0] ;  /* 0x00007400ff1077ac */ /* 0x000e220008000c00 */
[----:B------:R-:W-:Y:S01]  /*00c0*/  IMAD.MOV.U32 R13, RZ, RZ, RZ ;  /* 0x000000ffff0d7224 */ /* 0x000fe200078e00ff */
[----:B------:R-:W1:Y:S01]  /*00d0*/  LDCU UR5, c[0x0][0x39c] ;  /* 0x00007380ff0577ac */ /* 0x000e620008000800 */
[----:B------:R-:W2:Y:S01]  /*00e0*/  LDCU UR4, c[0x0][0x2f8] ;  /* 0x00005f00ff0477ac */ /* 0x000ea20008000800 */
[----:B------:R-:W3:Y:S01]  /*00f0*/  LDCU.64 UR6, c[0x0][0x358] ;  /* 0x00006b00ff0677ac */ /* 0x000ee20008000a00 */
[----:B0-----:R-:W-:Y:S01]  /*0100*/  UIADD3 UR8, UPT, UPT, UR16, -0x1, URZ ;  /* 0xffffffff10087890 */ /* 0x001fe2000fffe0ff */
[----:B------:R-:W-:Y:S02]  /*0110*/  I2FP.F32.S32 R10, UR17 ;  /* 0x00000011000a7c45 */ /* 0x000fe40008201400 */
[----:B------:R-:W-:Y:S01]  /*0120*/  I2FP.F32.S32 R7, UR18 ;  /* 0x0000001200077c45 */ /* 0x000fe20008201400 */
[----:B-1----:R-:W-:Y:S01]  /*0130*/  UIADD3 UR9, UPT, UPT, UR5, -0x1, URZ ;  /* 0xffffffff05097890 */ /* 0x002fe2000fffe0ff */
[----:B------:R-:W-:-:S02]  /*0140*/  I2FP.F32.S32 R9, UR19 ;  /* 0x0000001300097c45 */ /* 0x000fc40008201400 */
[----:B------:R-:W-:Y:S01]  /*0150*/  I2FP.F32.S32 R11, UR16 ;  /* 0x00000010000b7c45 */ /* 0x000fe20008201400 */
[----:B--2---:R-:W-:Y:S01]  /*0160*/  VIADD R14, R1, UR4 ;  /* 0x00000004010e7c36 */ /* 0x004fe20008000000 */
[----:B------:R-:W-:Y:S02]  /*0170*/  I2FP.F32.S32 R15, UR5 ;  /* 0x00000005000f7c45 */ /* 0x000fe40008201400 */
[----:B------:R-:W-:Y:S02]  /*0180*/  I2FP.F32.S32 R16, UR8 ;  /* 0x0000000800107c45 */ /* 0x000fe40008201400 */
[----:B---3--:R-:W-:-:S07]  /*0190*/  I2FP.F32.S32 R17, UR9 ;  /* 0x0000000900117c45 */ /* 0x008fce0008201400 */
.L_x_43:
[----:B-----5:R-:W0:Y:S01]  /*01a0*/  LDC R19, c[0x0][0x3a8] ;  /* 0x0000ea00ff137b82 */ /* 0x020e220000000800 */
[----:B------:R-:W-:Y:S01]  /*01b0*/  BSSY.RECONVERGENT B0, `(.L_x_0) ;  /* 0x000002b000007945 */ /* 0x000fe20003800200 */
[----:B0-----:R-:W-:-:S04]  /*01c0*/  SHF.R.S32.HI R21, RZ, 0x1f, R19 ;  /* 0x0000001fff157819 */ /* 0x001fc80000011413 */
[----:B------:R-:W-:-:S04]  /*01d0*/  LOP3.LUT R0, R13, R21, RZ, 0xfc, !PT ;  /* 0x000000150d007212 */ /* 0x000fc800078efcff */
[----:B------:R-:W-:-:S13]  /*01e0*/  ISETP.NE.U32.AND P0, PT, R0, RZ, PT ;  /* 0x000000ff0000720c */ /* 0x000fda0003f05070 */
[----:B--2---:R-:W-:Y:S05]  /*01f0*/  @!P0 BRA `(.L_x_1) ;  /* 0x0000000000408947 */ /* 0x004fea0003800000 */
[----:B------:R-:W0:Y:S01]  /*0200*/  LDCU UR4, c[0x0][0x3a8] ;  /* 0x00007500ff0477ac */ /* 0x000e220008000800 */
[----:B------:R-:W-:Y:S01]  /*0210*/  MOV R0, R12 ;  /* 0x0000000c00007202 */ /* 0x000fe20000000f00 */
[----:B------:R-:W-:Y:S01]  /*0220*/  IMAD.MOV.U32 R6, RZ, RZ, R13 ;  /* 0x000000ffff067224 */ /* 0x000fe200078e000d */
[----:B------:R-:W-:Y:S01]  /*0230*/  MOV R8, 0x260 ;  /* 0x0000026000087802 */ /* 0x000fe20000000f00 */
[----:B0-----:R-:W-:-:S07]  /*0240*/  IMAD.U32 R23, RZ, RZ, UR4 ;  /* 0x00000004ff177e24 */ /* 0x001fce000f8e00ff */
[----:B------:R-:W-:Y:S05]  /*0250*/  CALL.REL.NOINC `($__internal_1_$__cuda_sm20_div_u64) ;  /* 0x0000002c000c7944 */ /* 0x000fea0003c00000 */
[----:B------:R-:W0:Y:S01]  /*0260*/  LDCU UR4, c[0x0][0x3a8] ;  /* 0x00007500ff0477ac */ /* 0x000e220008000800 */
[----:B------:R-:W-:Y:S01]  /*0270*/  IMAD.MOV.U32 R0, RZ, RZ, R12 ;  /* 0x000000ffff007224 */ /* 0x000fe200078e000c */
[----:B------:R-:W-:Y:S01]  /*0280*/  MOV R6, R13 ;  /* 0x0000000d00067202 */ /* 0x000fe20000000f00 */
[----:B------:R-:W-:Y:S01]  /*0290*/  IMAD.MOV.U32 R2, RZ, RZ, R22 ;  /* 0x000000ffff027224 */ /* 0x000fe200078e0016 */
[----:B------:R-:W-:Y:S01]  /*02a0*/  MOV R8, 0x2e0 ;  /* 0x000002e000087802 */ /* 0x000fe20000000f00 */
[----:B------:R-:W-:Y:S02]  /*02b0*/  IMAD.MOV.U32 R3, RZ, RZ, R19 ;  /* 0x000000ffff037224 */ /* 0x000fe400078e0013 */
[----:B0-----:R-:W-:-:S07]  /*02c0*/  IMAD.U32 R23, RZ, RZ, UR4 ;  /* 0x00000004ff177e24 */ /* 0x001fce000f8e00ff */
[----:B------:R-:W-:Y:S05]  /*02d0*/  CALL.REL.NOINC `($__internal_2_$__cuda_sm20_rem_u64) ;  /* 0x0000003000047944 */ /* 0x000fea0003c00000 */
[----:B------:R-:W-:Y:S01]  /*02e0*/  MOV R30, R33 ;  /* 0x00000021001e7202 */ /* 0x000fe20000000f00 */
[----:B------:R-:W-:Y:S06]  /*02f0*/  BRA `(.L_x_2) ;  /* 0x0000000000587947 */ /* 0x000fec0003800000 */
.L_x_1:
[----:B------:R-:W0:Y:S08]  /*0300*/  I2F.U32.RP R0, R19 ;  /* 0x0000001300007306 */ /* 0x000e300000209000 */
[----:B0-----:R-:W0:Y:S02]  /*0310*/  MUFU.RCP R0, R0 ;  /* 0x0000000000007308 */ /* 0x001e240000001000 */
[----:B0-----:R-:W-:Y:S01]  /*0320*/  VIADD R2, R0, 0xffffffe ;  /* 0x0ffffffe00027836 */ /* 0x001fe20000000000 */
[----:B------:R-:W-:-:S05]  /*0330*/  LOP3.LUT R0, RZ, R19, RZ, 0x33, !PT ;  /* 0x00000013ff007212 */ /* 0x000fca00078e33ff */
[----:B------:R0:W1:Y:S02]  /*0340*/  F2I.FTZ.U32.TRUNC.NTZ R3, R2 ;  /* 0x0000000200037305 */ /* 0x000064000021f000 */
[----:B0-----:R-:W-:Y:S02]  /*0350*/  IMAD.MOV.U32 R2, RZ, RZ, RZ ;  /* 0x000000ffff027224 */ /* 0x001fe400078e00ff */
[----:B-1----:R-:W-:-:S04]  /*0360*/  IMAD.MOV R4, RZ, RZ, -R3 ;  /* 0x000000ffff047224 */ /* 0x002fc800078e0a03 */
[----:B------:R-:W-:-:S04]  /*0370*/  IMAD R5, R4, R19, RZ ;  /* 0x0000001304057224 */ /* 0x000fc800078e02ff */
[----:B------:R-:W-:-:S06]  /*0380*/  IMAD.HI.U32 R3, R3, R5, R2 ;  /* 0x0000000503037227 */ /* 0x000fcc00078e0002 */
[----:B------:R-:W-:-:S05]  /*0390*/  IMAD.HI.U32 R3, R3, R12, RZ ;  /* 0x0000000c03037227 */ /* 0x000fca00078e00ff */
[----:B------:R-:W-:-:S05]  /*03a0*/  IADD3 R5, PT, PT, -R3, RZ, RZ ;  /* 0x000000ff03057210 */ /* 0x000fca0007ffe1ff */
[----:B------:R-:W-:-:S05]  /*03b0*/  IMAD R30, R19, R5, R12 ;  /* 0x00000005131e7224 */ /* 0x000fca00078e020c */
[----:B------:R-:W-:-:S13]  /*03c0*/  ISETP.GE.U32.AND P0, PT, R30, R19, PT ;  /* 0x000000131e00720c */ /* 0x000fda0003f06070 */
[----:B------:R-:W-:Y:S02]  /*03d0*/  @P0 IMAD.IADD R30, R30, 0x1, -R19 ;  /* 0x000000011e1e0824 */ /* 0x000fe400078e0a13 */
[----:B------:R-:W-:Y:S01]  /*03e0*/  @P0 VIADD R3, R3, 0x1 ;  /* 0x0000000103030836 */ /* 0x000fe20000000000 */
[----:B------:R-:W-:Y:S02]  /*03f0*/  ISETP.NE.U32.AND P0, PT, R19, RZ, PT ;  /* 0x000000ff1300720c */ /* 0x000fe40003f05070 */
[----:B------:R-:W-:-:S13]  /*0400*/  ISETP.GE.U32.AND P1, PT, R30, R19, PT ;  /* 0x000000131e00720c */ /* 0x000fda0003f26070 */
[----:B------:R-:W-:Y:S01]  /*0410*/  @P1 VIADD R3, R3, 0x1 ;  /* 0x0000000103031836 */ /* 0x000fe20000000000 */
[----:B------:R-:W-:-:S04]  /*0420*/  @P1 IADD3 R30, PT, PT, R30, -R19, RZ ;  /* 0x800000131e1e1210 */ /* 0x000fc80007ffe0ff */
[C---:B------:R-:W-:Y:S01]  /*0430*/  SEL R2, R0.reuse, R3, !P0 ;  /* 0x0000000300027207 */ /* 0x040fe20004000000 */
[----:B------:R-:W-:Y:S01]  /*0440*/  IMAD.MOV.U32 R3, RZ, RZ, RZ ;  /* 0x000000ffff037224 */ /* 0x000fe200078e00ff */
[----:B------:R-:W-:-:S07]  /*0450*/  SEL R30, R0, R30, !P0 ;  /* 0x0000001e001e7207 */ /* 0x000fce0004000000 */
.L_x_2:
[----:B------:R-:W-:Y:S05]  /*0460*/  BSYNC.RECONVERGENT B0 ;  /* 0x0000000000007941 */ /* 0x000fea0003800200 */
.L_x_0:
[----:B------:R-:W0:Y:S01]  /*0470*/  LDC R21, c[0x0][0x3a4] ;  /* 0x0000e900ff157b82 */ /* 0x000e220000000800 */
[----:B------:R-:W1:Y:S01]  /*0480*/  LDCU UR4, c[0x0][0x3a4] ;  /* 0x00007480ff0477ac */ /* 0x000e620008000800 */
[----:B------:R-:W-:Y:S01]  /*0490*/  IMAD.MOV.U32 R0, RZ, RZ, R2 ;  /* 0x000000ffff007224 */ /* 0x000fe200078e0002 */
[----:B------:R-:W-:Y:S01]  /*04a0*/  MOV R8, 0x4f0 ;  /* 0x000004f000087802 */ /* 0x000fe20000000f00 */
[----:B------:R-:W-:Y:S01]  /*04b0*/  IMAD.MOV.U32 R6, RZ, RZ, R3 ;  /* 0x000000ffff067224 */ /* 0x000fe200078e0003 */
[----:B-1----:R-:W-:Y:S02]  /*04c0*/  MOV R23, UR4 ;  /* 0x0000000400177c02 */ /* 0x002fe40008000f00 */
[----:B0-----:R-:W-:-:S07]  /*04d0*/  SHF.R.S32.HI R21, RZ, 0x1f, R21 ;  /* 0x0000001fff157819 */ /* 0x001fce0000011415 */
[----:B------:R-:W-:Y:S05]  /*04e0*/  CALL.REL.NOINC `($__internal_2_$__cuda_sm20_rem_u64) ;  /* 0x0000002c00807944 */ /* 0x000fea0003c00000 */
[----:B------:R-:W-:Y:S01]  /*04f0*/  LOP3.LUT R0, R3, R21, RZ, 0xfc, !PT ;  /* 0x0000001503007212 */ /* 0x000fe200078efcff */
[----:B------:R-:W-:Y:S01]  /*0500*/  BSSY.RECONVERGENT B0, `(.L_x_3) ;  /* 0x0000022000007945 */ /* 0x000fe20003800200 */
[----:B------:R-:W-:Y:S02]  /*0510*/  IMAD.MOV.U32 R31, RZ, RZ, R33 ;  /* 0x000000ffff1f7224 */ /* 0x000fe400078e0021 */
[----:B------:R-:W-:-:S13]  /*0520*/  ISETP.NE.U32.AND P0, PT, R0, RZ, PT ;  /* 0x000000ff0000720c */ /* 0x000fda0003f05070 */
[----:B------:R-:W-:Y:S05]  /*0530*/  @!P0 BRA `(.L_x_4) ;  /* 0x0000000000248947 */ /* 0x000fea0003800000 */
[----:B------:R-:W0:Y:S01]  /*0540*/  LDCU UR4, c[0x0][0x3a4] ;  /* 0x00007480ff0477ac */ /* 0x000e220008000800 */
[----:B------:R-:W-:Y:S01]  /*0550*/  IMAD.MOV.U32 R0, RZ, RZ, R2 ;  /* 0x000000ffff007224 */ /* 0x000fe200078e0002 */
[----:B------:R-:W-:Y:S01]  /*0560*/  MOV R8, 0x5a0 ;  /* 0x000005a000087802 */ /* 0x000fe20000000f00 */
[----:B------:R-:W-:Y:S01]  /*0570*/  IMAD.MOV.U32 R6, RZ, RZ, R3 ;  /* 0x000000ffff067224 */ /* 0x000fe200078e0003 */
[----:B0-----:R-:W-:-:S07]  /*0580*/  MOV R23, UR4 ;  /* 0x0000000400177c02 */ /* 0x001fce0008000f00 */
[----:B------:R-:W-:Y:S05]  /*0590*/  CALL.REL.NOINC `($__internal_1_$__cuda_sm20_div_u64) ;  /* 0x00000028003c7944 */ /* 0x000fea0003c00000 */
[----:B------:R-:W-:Y:S02]  /*05a0*/  IMAD.MOV.U32 R2, RZ, RZ, R22 ;  /* 0x000000ffff027224 */ /* 0x000fe400078e0016 */
[----:B------:R-:W-:Y:S01]  /*05b0*/  IMAD.MOV.U32 R3, RZ, RZ, R19 ;  /* 0x000000ffff037224 */ /* 0x000fe200078e0013 */
[----:B------:R-:W-:Y:S06]  /*05c0*/  BRA `(.L_x_5) ;  /* 0x0000000000547947 */ /* 0x000fec0003800000 */
.L_x_4:
[----:B------:R-:W0:Y:S02]  /*05d0*/  LDCU UR4, c[0x0][0x3a4] ;  /* 0x00007480ff0477ac */ /* 0x000e240008000800 */
[----:B0-----:R-:W0:Y:S01]  /*05e0*/  I2F.U32.RP R0, UR4 ;  /* 0x0000000400007d06 */ /* 0x001e220008209000 */
[----:B------:R-:W-:-:S07]  /*05f0*/  ISETP.NE.U32.AND P2, PT, RZ, UR4, PT ;  /* 0x00000004ff007c0c */ /* 0x000fce000bf45070 */
[----:B0-----:R-:W0:Y:S02]  /*0600*/  MUFU.RCP R0, R0 ;  /* 0x0000000000007308 */ /* 0x001e240000001000 */
[----:B0-----:R-:W-:-:S06]  /*0610*/  VIADD R4, R0, 0xffffffe ;  /* 0x0ffffffe00047836 */ /* 0x001fcc0000000000 */
[----:B------:R0:W1:Y:S02]  /*0620*/  F2I.FTZ.U32.TRUNC.NTZ R5, R4 ;  /* 0x0000000400057305 */ /* 0x000064000021f000 */
[----:B0-----:R-:W-:Y:S01]  /*0630*/  IMAD.MOV.U32 R4, RZ, RZ, RZ ;  /* 0x000000ffff047224 */ /* 0x001fe200078e00ff */
[----:B-1----:R-:W-:-:S05]  /*0640*/  IADD3 R3, PT, PT, RZ, -R5, RZ ;  /* 0x80000005ff037210 */ /* 0x002fca0007ffe0ff */
[----:B------:R-:W-:-:S04]  /*0650*/  IMAD R3, R3, UR4, RZ ;  /* 0x0000000403037c24 */ /* 0x000fc8000f8e02ff */
[----:B------:R-:W-:-:S06]  /*0660*/  IMAD.HI.U32 R5, R5, R3, R4 ;  /* 0x0000000305057227 */ /* 0x000fcc00078e0004 */
[----:B------:R-:W-:-:S04]  /*0670*/  IMAD.HI.U32 R5, R5, R2, RZ ;  /* 0x0000000205057227 */ /* 0x000fc800078e00ff */
[----:B------:R-:W-:-:S04]  /*0680*/  IMAD.MOV R3, RZ, RZ, -R5 ;  /* 0x000000ffff037224 */ /* 0x000fc800078e0a05 */
[----:B------:R-:W-:Y:S02]  /*0690*/  IMAD R2, R3, UR4, R2 ;  /* 0x0000000403027c24 */ /* 0x000fe4000f8e0202 */
[----:B------:R-:W-:-:S03]  /*06a0*/  IMAD.MOV.U32 R3, RZ, RZ, RZ ;  /* 0x000000ffff037224 */ /* 0x000fc600078e00ff */
[----:B------:R-:W-:-:S13]  /*06b0*/  ISETP.GE.U32.AND P0, PT, R2, UR4, PT ;  /* 0x0000000402007c0c */ /* 0x000fda000bf06070 */
[----:B------:R-:W-:Y:S01]  /*06c0*/  @P0 VIADD R2, R2, -UR4 ;  /* 0x8000000402020c36 */ /* 0x000fe20008000000 */
[----:B------:R-:W-:-:S04]  /*06d0*/  @P0 IADD3 R5, PT, PT, R5, 0x1, RZ ;  /* 0x0000000105050810 */ /* 0x000fc80007ffe0ff */
[----:B------:R-:W-:-:S13]  /*06e0*/  ISETP.GE.U32.AND P1, PT, R2, UR4, PT ;  /* 0x0000000402007c0c */ /* 0x000fda000bf26070 */
[----:B------:R-:W-:Y:S01]  /*06f0*/  @P1 VIADD R5, R5, 0x1 ;  /* 0x0000000105051836 */ /* 0x000fe20000000000 */
[----:B------:R-:W-:-:S05]  /*0700*/  @!P2 LOP3.LUT R5, RZ, UR4, RZ, 0x33, !PT ;  /* 0x00000004ff05ac12 */ /* 0x000fca000f8e33ff */
[----:B------:R-:W-:-:S07]  /*0710*/  IMAD.MOV.U32 R2, RZ, RZ, R5 ;  /* 0x000000ffff027224 */ /* 0x000fce00078e0005 */
.L_x_5:
[----:B------:R-:W-:Y:S05]  /*0720*/  BSYNC.RECONVERGENT B0 ;  /* 0x0000000000007941 */ /* 0x000fea0003800200 */
.L_x_3:
[----:B------:R-:W0:Y:S01]  /*0730*/  LDC R19, c[0x0][0x398] ;  /* 0x0000e600ff137b82 */ /* 0x000e220000000800 */
[----:B------:R-:W-:Y:S01]  /*0740*/  BSSY.RECONVERGENT B0, `(.L_x_6) ;  /* 0x0000027000007945 */ /* 0x000fe20003800200 */
[----:B0-----:R-:W-:-:S04]  /*0750*/  SHF.R.S32.HI R21, RZ, 0x1f, R19 ;  /* 0x0000001fff157819 */ /* 0x001fc80000011413 */
[----:B------:R-:W-:-:S04]  /*0760*/  LOP3.LUT R0, R3, R21, RZ, 0xfc, !PT ;  /* 0x0000001503007212 */ /* 0x000fc800078efcff */
[----:B------:R-:W-:-:S13]  /*0770*/  ISETP.NE.U32.AND P0, PT, R0, RZ, PT ;  /* 0x000000ff0000720c */ /* 0x000fda0003f05070 */
[----:B------:R-:W-:Y:S05]  /*0780*/  @!P0 BRA `(.L_x_7) ;  /* 0x0000000000348947 */ /* 0x000fea0003800000 */
        /* <DEDUP_REMOVED lines=8> */
[----:B------:R-:W-:Y:S02]  /*0810*/  MOV R6, R3 ;  /* 0x0000000300067202 */ /* 0x000fe40000000f00 */
[----:B------:R-:W-:Y:S01]  /*0820*/  MOV R8, 0x850 ;  /* 0x0000085000087802 */ /* 0x000fe20000000f00 */
[----:B0-----:R-:W-:-:S07]  /*0830*/  IMAD.U32 R23, RZ, RZ, UR4 ;  /* 0x00000004ff177e24 */ /* 0x001fce000f8e00ff */
[----:B------:R-:W-:Y:S05]  /*0840*/  CALL.REL.NOINC `($__internal_2_$__cuda_sm20_rem_u64) ;  /* 0x0000002800a87944 */ /* 0x000fea0003c00000 */
[----:B------:R-:W-:Y:S05]  /*0850*/  BRA `(.L_x_8) ;  /* 0x0000000000547947 */ /* 0x000fea0003800000 */
.L_x_7:
[----:B------:R-:W0:Y:S01]  /*0860*/  I2F.U32.RP R0, R19 ;  /* 0x0000001300007306 */ /* 0x000e220000209000 */
[----:B------:R-:W-:-:S07]  /*0870*/  LOP3.LUT R33, RZ, R19, RZ, 0x33, !PT ;  /* 0x00000013ff217212 */ /* 0x000fce00078e33ff */
[----:B0-----:R-:W0:Y:S02]  /*0880*/  MUFU.RCP R0, R0 ;  /* 0x0000000000007308 */ /* 0x001e240000001000 */
[----:B0-----:R-:W-:-:S06]  /*0890*/  VIADD R4, R0, 0xffffffe ;  /* 0x0ffffffe00047836 */ /* 0x001fcc0000000000 */
[----:B------:R0:W1:Y:S02]  /*08a0*/  F2I.FTZ.U32.TRUNC.NTZ R5, R4 ;  /* 0x0000000400057305 */ /* 0x000064000021f000 */
[----:B0-----:R-:W-:Y:S02]  /*08b0*/  HFMA2 R4, -RZ, RZ, 0, 0 ;  /* 0x00000000ff047431 */ /* 0x001fe400000001ff */
[----:B-1----:R-:W-:-:S04]  /*08c0*/  IMAD.MOV R6, RZ, RZ, -R5 ;  /* 0x000000ffff067224 */ /* 0x002fc800078e0a05 */
[----:B------:R-:W-:-:S04]  /*08d0*/  IMAD R3, R6, R19, RZ ;  /* 0x0000001306037224 */ /* 0x000fc800078e02ff */
[----:B------:R-:W-:-:S06]  /*08e0*/  IMAD.HI.U32 R5, R5, R3, R4 ;  /* 0x0000000305057227 */ /* 0x000fcc00078e0004 */
[----:B------:R-:W-:-:S04]  /*08f0*/  IMAD.HI.U32 R5, R5, R2, RZ ;  /* 0x0000000205057227 */ /* 0x000fc800078e00ff */
[----:B------:R-:W-:-:S04]  /*0900*/  IMAD.MOV R3, RZ, RZ, -R5 ;  /* 0x000000ffff037224 */ /* 0x000fc800078e0a05 */
[----:B------:R-:W-:-:S05]  /*0910*/  IMAD R2, R19, R3, R2 ;  /* 0x0000000313027224 */ /* 0x000fca00078e0202 */
[----:B------:R-:W-:-:S13]  /*0920*/  ISETP.GE.U32.AND P0, PT, R2, R19, PT ;  /* 0x000000130200720c */ /* 0x000fda0003f06070 */
[----:B------:R-:W-:Y:S02]  /*0930*/  @P0 IMAD.IADD R2, R2, 0x1, -R19 ;  /* 0x0000000102020824 */ /* 0x000fe400078e0a13 */
[----:B------:R-:W-:Y:S01]  /*0940*/  @P0 VIADD R5, R5, 0x1 ;  /* 0x0000000105050836 */ /* 0x000fe20000000000 */
[----:B------:R-:W-:Y:S02]  /*0950*/  ISETP.NE.U32.AND P0, PT, R19, RZ, PT ;  /* 0x000000ff1300720c */ /* 0x000fe40003f05070 */
[----:B------:R-:W-:-:S13]  /*0960*/  ISETP.GE.U32.AND P1, PT, R2, R19, PT ;  /* 0x000000130200720c */ /* 0x000fda0003f26070 */
[----:B------:R-:W-:Y:S01]  /*0970*/  @P1 IADD3 R5, PT, PT, R5, 0x1, RZ ;  /* 0x0000000105051810 */ /* 0x000fe20007ffe0ff */
[----:B------:R-:W-:-:S03]  /*0980*/  @P1 IMAD.IADD R2, R2, 0x1, -R19 ;  /* 0x0000000102021824 */ /* 0x000fc600078e0a13 */
[C---:B------:R-:W-:Y:S02]  /*0990*/  SEL R22, R33.reuse, R5, !P0 ;  /* 0x0000000521167207 */ /* 0x040fe40004000000 */
[----:B------:R-:W-:-:S07]  /*09a0*/  SEL R33, R33, R2, !P0 ;  /* 0x0000000221217207 */ /* 0x000fce0004000000 */
.L_x_8:
[----:B------:R-:W-:Y:S05]  /*09b0*/  BSYNC.RECONVERGENT B0 ;  /* 0x0000000000007941 */ /* 0x000fea0003800200 */
.L_x_6:
[----:B------:R-:W0:Y:S01]  /*09c0*/  LDCU.64 UR4, c[0x0][0x3b8] ;  /* 0x00007700ff0477ac */ /* 0x000e220008000a00 */
[----:B------:R-:W-:-:S05]  /*09d0*/  IMAD R3, R22, 0x6, RZ ;  /* 0x0000000616037824 */ /* 0x000fca00078e02ff */
[----:B------:R-:W-:Y:S02]  /*09e0*/  SHF.R.S32.HI R0, RZ, 0x1f, R3 ;  /* 0x0000001fff007819 */ /* 0x000fe40000011403 */
[----:B0-----:R-:W-:-:S04]  /*09f0*/  LEA R2, P0, R3, UR4, 0x2 ;  /* 0x0000000403027c11 */ /* 0x001fc8000f8010ff */
[----:B------:R-:W-:-:S05]  /*0a00*/  LEA.HI.X R3, R3, UR5, R0, 0x2, P0 ;  /* 0x0000000503037c11 */ /* 0x000fca00080f1400 */
[----:B------:R-:W2:Y:S04]  /*0a10*/  LDG.E R23, desc[UR6][R2.64+0x14] ;  /* 0x0000140602177981 */ /* 0x000ea8000c1e1900 */
[----:B------:R-:W3:Y:S04]  /*0a20*/  LDG.E R0, desc[UR6][R2.64] ;  /* 0x0000000602007981 */ /* 0x000ee8000c1e1900 */
[----:B------:R-:W4:Y:S04]  /*0a30*/  LDG.E R6, desc[UR6][R2.64+0xc] ;  /* 0x00000c0602067981 */ /* 0x000f28000c1e1900 */
[----:B------:R-:W4:Y:S01]  /*0a40*/  LDG.E R8, desc[UR6][R2.64+0x10] ;  /* 0x0000100602087981 */ /* 0x000f22000c1e1900 */
[----:B------:R-:W0:Y:S01]  /*0a50*/  MUFU.RCP64H R5, 180 ;  /* 0x4066800000057908 */ /* 0x000e220000001800 */
[----:B------:R-:W-:Y:S01]  /*0a60*/  IMAD.MOV.U32 R24, RZ, RZ, 0x0 ;  /* 0x00000000ff187424 */ /* 0x000fe200078e00ff */
[----:B------:R-:W-:Y:S01]  /*0a70*/  MOV R4, 0x1 ;  /* 0x0000000100047802 */ /* 0x000fe20000000f00 */
[----:B------:R-:W-:Y:S01]  /*0a80*/  IMAD.MOV.U32 R25, RZ, RZ, 0x40668000 ;  /* 0x40668000ff197424 */ /* 0x000fe200078e00ff */
[----:B------:R-:W-:Y:S01]  /*0a90*/  UMOV UR4, 0x54442d18 ;  /* 0x54442d1800047882 */ /* 0x000fe20000000000 */
[----:B------:R-:W-:Y:S01]  /*0aa0*/  UMOV UR5, 0x400921fb ;  /* 0x400921fb00057882 */ /* 0x000fe20000000000 */
[----:B------:R-:W5:Y:S04]  /*0ab0*/  LDG.E R18, desc[UR6][R2.64+0x4] ;  /* 0x0000040602127981 */ /* 0x000f68000c1e1900 */
[----:B------:R1:W5:Y:S01]  /*0ac0*/  LDG.E R19, desc[UR6][R2.64+0x8] ;  /* 0x0000080602137981 */ /* 0x000362000c1e1900 */
[----:B------:R-:W-:Y:S01]  /*0ad0*/  BSSY.RECONVERGENT B0, `(.L_x_9) ;  /* 0x0000015000007945 */ /* 0x000fe20003800200 */
[----:B0-----:R-:W-:-:S08]  /*0ae0*/  DFMA R20, R4, -R24, 1 ;  /* 0x3ff000000414742b */ /* 0x001fd00000000818 */
[----:B------:R-:W-:-:S08]  /*0af0*/  DFMA R20, R20, R20, R20 ;  /* 0x000000141414722b */ /* 0x000fd00000000014 */
[----:B------:R-:W-:-:S08]  /*0b00*/  DFMA R4, R4, R20, R4 ;  /* 0x000000140404722b */ /* 0x000fd00000000004 */
[----:B------:R-:W-:-:S08]  /*0b10*/  DFMA R24, R4, -R24, 1 ;  /* 0x3ff000000418742b */ /* 0x000fd00000000818 */
[----:B------:R-:W-:Y:S01]  /*0b20*/  DFMA R24, R4, R24, R4 ;  /* 0x000000180418722b */ /* 0x000fe20000000004 */
[----:B--2---:R-:W0:Y:S08]  /*0b30*/  F2F.F64.F32 R20, R23 ;  /* 0x0000001700147310 */ /* 0x004e300000201800 */
[----:B---3--:R-:W2:Y:S01]  /*0b40*/  F2I.TRUNC.NTZ R0, R0 ;  /* 0x0000000000007305 */ /* 0x008ea2000020f100 */
[----:B0-----:R-:W-:Y:S01]  /*0b50*/  DMUL R20, R20, UR4 ;  /* 0x0000000414147c28 */ /* 0x001fe20008000000 */
[----:B------:R-:W4:Y:S07]  /*0b60*/  LDCU UR4, c[0x0][0x394] ;  /* 0x00007280ff0477ac */ /* 0x000f2e0008000800 */
[----:B-1----:R-:W-:-:S02]  /*0b70*/  DMUL R2, R20, R24 ;  /* 0x0000001814027228 */ /* 0x002fc40000000000 */
[----:B------:R-:W-:-:S06]  /*0b80*/  FSETP.GEU.AND P1, PT, |R21|, 6.5827683646048100446e-37, PT ;  /* 0x036000001500780b */ /* 0x000fcc0003f2e200 */
[----:B------:R-:W-:Y:S01]  /*0b90*/  DFMA R4, R2, -180, R20 ;  /* 0xc06680000204782b */ /* 0x000fe20000000014 */
[----:B----4-:R-:W-:Y:S01]  /*0ba0*/  FMUL R6, R6, UR4 ;  /* 0x0000000406067c20 */ /* 0x010fe20008400000 */
[----:B------:R-:W-:-:S06]  /*0bb0*/  FMUL R8, R8, UR4 ;  /* 0x0000000408087c20 */ /* 0x000fcc0008400000 */
[----:B------:R-:W-:-:S10]  /*0bc0*/  DFMA R2, R24, R4, R2 ;  /* 0x000000041802722b */ /* 0x000fd40000000002 */
[----:B------:R-:W-:-:S05]  /*0bd0*/  FFMA R4, RZ, 3.6015625, R3 ;  /* 0x40668000ff047823 */ /* 0x000fca0000000003 */
[----:B------:R-:W-:-:S13]  /*0be0*/  FSETP.GT.AND P0, PT, |R4|, 1.469367938527859385e-39, PT ;  /* 0x001000000400780b */ /* 0x000fda0003f04200 */
[----:B--2---:R-:W-:Y:S05]  /*0bf0*/  @P0 BRA P1, `(.L_x_10) ;  /* 0x0000000000080947 */ /* 0x004fea0000800000 */
[----:B------:R-:W-:-:S07]  /*0c00*/  MOV R28, 0xc20 ;  /* 0x00000c20001c7802 */ /* 0x000fce0000000f00 */
[----:B-----5:R-:W-:Y:S05]  /*0c10*/  CALL.REL.NOINC `($__internal_0_$__cuda_sm20_div_rn_f64_full) ;  /* 0x0000001c005c7944 */ /* 0x020fea0003c00000 */
.L_x_10:
[----:B------:R-:W-:Y:S05]  /*0c20*/  BSYNC.RECONVERGENT B0 ;  /* 0x0000000000007941 */ /* 0x000fea0003800200 */
.L_x_9:
[----:B------:R-:W0:Y:S01]  /*0c30*/  MUFU.RCP R21, R10 ;  /* 0x0000000a00157308 */ /* 0x000e220000001000 */
[----:B------:R-:W-:Y:S01]  /*0c40*/  FMNMX R5, R8, 1, !PT ;  /* 0x3f80000008057809 */ /* 0x000fe20007800000 */
[----:B------:R-:W-:Y:S01]  /*0c50*/  BSSY.RECONVERGENT B2, `(.L_x_11) ;  /* 0x000000f000027945 */ /* 0x000fe20003800200 */
[----:B------:R-:W-:-:S05]  /*0c60*/  FMNMX R6, R6, 1, !PT ;  /* 0x3f80000006067809 */ /* 0x000fca0007800000 */
[----:B------:R-:W1:Y:S08]  /*0c70*/  FCHK P0, R5, R10 ;  /* 0x0000000a05007302 */ /* 0x000e700000000000 */
[----:B------:R2:W3:Y:S01]  /*0c80*/  F2F.F32.F64 R2, R2 ;  /* 0x0000000200027310 */ /* 0x0004e20000301000 */
[----:B0-----:R-:W-:-:S04]  /*0c90*/  FFMA R4, -R10, R21, 1 ;  /* 0x3f8000000a047423 */ /* 0x001fc80000000115 */
[----:B------:R-:W-:-:S04]  /*0ca0*/  FFMA R4, R21, R4, R21 ;  /* 0x0000000415047223 */ /* 0x000fc80000000015 */
[----:B------:R-:W-:-:S04]  /*0cb0*/  FFMA R21, R5, R4, RZ ;  /* 0x0000000405157223 */ /* 0x000fc800000000ff */
[----:B------:R-:W-:-:S04]  /*0cc0*/  FFMA R20, -R10, R21, R5 ;  /* 0x000000150a147223 */ /* 0x000fc80000000105 */
[----:B------:R-:W-:Y:S01]  /*0cd0*/  FFMA R20, R4, R20, R21 ;  /* 0x0000001404147223 */ /* 0x000fe20000000015 */
[----:B-123--:R-:W-:Y:S06]  /*0ce0*/  @!P0 BRA `(.L_x_12) ;  /* 0x0000000000148947 */ /* 0x00efec0003800000 */
[----:B------:R-:W-:Y:S01]  /*0cf0*/  IMAD.MOV.U32 R3, RZ, RZ, R5 ;  /* 0x000000ffff037224 */ /* 0x000fe200078e0005 */
[----:B------:R-:W-:Y:S01]  /*0d00*/  MOV R8, 0xd30 ;  /* 0x00000d3000087802 */ /* 0x000fe20000000f00 */
[----:B------:R-:W-:-:S07]  /*0d10*/  IMAD.MOV.U32 R4, RZ, RZ, R10 ;  /* 0x000000ffff047224 */ /* 0x000fce00078e000a */
[----:B-----5:R-:W-:Y:S05]  /*0d20*/  CALL.REL.NOINC `($__internal_3_$__cuda_sm3x_div_rn_noftz_f32_slowpath) ;  /* 0x00000028006c7944 */ /* 0x020fea0003c00000 */
[----:B------:R-:W-:-:S07]  /*0d30*/  IMAD.MOV.U32 R20, RZ, RZ, R3 ;  /* 0x000000ffff147224 */ /* 0x000fce00078e0003 */
.L_x_12:
[----:B------:R-:W-:Y:S05]  /*0d40*/  BSYNC.RECONVERGENT B2 ;  /* 0x0000000000027941 */ /* 0x000fea0003800200 */
.L_x_11:
[----:B------:R-:W0:Y:S01]  /*0d50*/  MUFU.RCP R4, R7 ;  /* 0x0000000700047308 */ /* 0x000e220000001000 */
[----:B------:R-:W-:Y:S07]  /*0d60*/  BSSY.RECONVERGENT B2, `(.L_x_13) ;  /* 0x000000d000027945 */ /* 0x000fee0003800200 */
[----:B------:R-:W1:Y:S01]  /*0d70*/  FCHK P0, R6, R7 ;  /* 0x0000000706007302 */ /* 0x000e620000000000 */
[----:B0-----:R-:W-:-:S04]  /*0d80*/  FFMA R3, -R7, R4, 1 ;  /* 0x3f80000007037423 */ /* 0x001fc80000000104 */
[----:B------:R-:W-:-:S04]  /*0d90*/  FFMA R3, R4, R3, R4 ;  /* 0x0000000304037223 */ /* 0x000fc80000000004 */
[----:B------:R-:W-:-:S04]  /*0da0*/  FFMA R4, R6, R3, RZ ;  /* 0x0000000306047223 */ /* 0x000fc800000000ff */
[----:B------:R-:W-:-:S04]  /*0db0*/  FFMA R21, -R7, R4, R6 ;  /* 0x0000000407157223 */ /* 0x000fc80000000106 */
[----:B------:R-:W-:Y:S01]  /*0dc0*/  FFMA R21, R3, R21, R4 ;  /* 0x0000001503157223 */ /* 0x000fe20000000004 */
[----:B-1----:R-:W-:Y:S06]  /*0dd0*/  @!P0 BRA `(.L_x_14) ;  /* 0x0000000000148947 */ /* 0x002fec0003800000 */
[----:B------:R-:W-:Y:S01]  /*0de0*/  MOV R3, R6 ;  /* 0x0000000600037202 */ /* 0x000fe20000000f00 */
[----:B------:R-:W-:Y:S01]  /*0df0*/  IMAD.MOV.U32 R4, RZ, RZ, R7 ;  /* 0x000000ffff047224 */ /* 0x000fe200078e0007 */
[----:B------:R-:W-:-:S07]  /*0e00*/  MOV R8, 0xe20 ;  /* 0x00000e2000087802 */ /* 0x000fce0000000f00 */
[----:B-----5:R-:W-:Y:S05]  /*0e10*/  CALL.REL.NOINC `($__internal_3_$__cuda_sm3x_div_rn_noftz_f32_slowpath) ;  /* 0x0000002800307944 */ /* 0x020fea0003c00000 */
[----:B------:R-:W-:-:S07]  /*0e20*/  IMAD.MOV.U32 R21, RZ, RZ, R3 ;  /* 0x000000ffff157224 */ /* 0x000fce00078e0003 */
.L_x_14:
[----:B------:R-:W-:Y:S05]  /*0e30*/  BSYNC.RECONVERGENT B2 ;  /* 0x0000000000027941 */ /* 0x000fea0003800200 */
.L_x_13:
[----:B------:R-:W0:Y:S01]  /*0e40*/  LDCU UR4, c[0x0][0x3a4] ;  /* 0x00007480ff0477ac */ /* 0x000e220008000800 */
[----:B------:R-:W0:Y:S01]  /*0e50*/  LDCU.64 UR16, c[0x0][0x3a8] ;  /* 0x00007500ff1077ac */ /* 0x000e220008000a00 */
[----:B------:R-:W1:Y:S01]  /*0e60*/  LDCU UR5, c[0x0][0x398] ;  /* 0x00007300ff0577ac */ /* 0x000e620008000800 */
[----:B------:R-:W2:Y:S01]  /*0e70*/  LDCU.64 UR14, c[0x0][0x388] ;  /* 0x00007100ff0e77ac */ /* 0x000ea20008000a00 */
[----:B0-----:R-:W-:Y:S02]  /*0e80*/  UIMAD UR4, UR4, UR16, URZ ;  /* 0x00000010040472a4 */ /* 0x001fe4000f8e02ff */
[----:B------:R-:W-:Y:S02]  /*0e90*/  IMAD R3, R31, UR16, R30 ;  /* 0x000000101f037c24 */ /* 0x000fe4000f8e021e */
[----:B-1----:R-:W-:-:S03]  /*0ea0*/  IMAD R22, R22, UR5, R33 ;  /* 0x0000000516167c24 */ /* 0x002fc6000f8e0221 */
[----:B------:R-:W-:Y:S01]  /*0eb0*/  SHF.R.S32.HI R23, RZ, 0x1f, R3 ;  /* 0x0000001fff177819 */ /* 0x000fe20000011403 */
[----:B------:R-:W-:-:S05]  /*0ec0*/  IMAD R22, R22, UR4, RZ ;  /* 0x0000000416167c24 */ /* 0x000fca000f8e02ff */
[----:B------:R-:W-:-:S04]  /*0ed0*/  IADD3 R3, P0, PT, R22, R3, RZ ;  /* 0x0000000316037210 */ /* 0x000fc80007f1e0ff */
[----:B------:R-:W-:Y:S02]  /*0ee0*/  LEA.HI.X.SX32 R4, R22, R23, 0x1, P0 ;  /* 0x0000001716047211 */ /* 0x000fe400000f0eff */
[----:B--2---:R-:W-:-:S04]  /*0ef0*/  LEA R22, P0, R3, UR14, 0x2 ;  /* 0x0000000e03167c11 */ /* 0x004fc8000f8010ff */
[----:B------:R-:W-:Y:S02]  /*0f00*/  LEA.HI.X R23, R3, UR15, R4, 0x2, P0 ;  /* 0x0000000f03177c11 */ /* 0x000fe400080f1404 */
[----:B------:R-:W-:Y:S01]  /*0f10*/  FSETP.NEU.AND P0, PT, |R2|, +INF , PT ;  /* 0x7f8000000200780b */ /* 0x000fe20003f0d200 */
[----:B------:R-:W-:Y:S01]  /*0f20*/  IMAD.MOV.U32 R3, RZ, RZ, R2 ;  /* 0x000000ffff037224 */ /* 0x000fe200078e0002 */
[----:B------:R-:W-:Y:S01]  /*0f30*/  ISETP.LT.AND P1, PT, RZ, UR17, PT ;  /* 0x00000011ff007c0c */ /* 0x000fe2000bf21270 */
[----:B------:R-:W-:Y:S01]  /*0f40*/  IMAD.MOV.U32 R8, RZ, RZ, R9 ;  /* 0x000000ffff087224 */ /* 0x000fe200078e0009 */
[----:B------:R-:W-:Y:S01]  /*0f50*/  MOV R4, R9 ;  /* 0x0000000900047202 */ /* 0x000fe20000000f00 */
[----:B------:R0:W5:Y:S01]  /*0f60*/  LDG.E R22, desc[UR6][R22.64] ;  /* 0x0000000616167981 */ /* 0x000162000c1e1900 */
[----:B------:R-:W-:Y:S01]  /*0f70*/  IMAD R33, R0, UR5, R33 ;  /* 0x0000000500217c24 */ /* 0x000fe2000f8e0221 */
[----:B------:R-:W-:Y:S06]  /*0f80*/  BSSY.RECONVERGENT B0, `(.L_x_15) ;  /* 0x0000055000007945 */ /* 0x000fec0003800200 */
[----:B------:R-:W-:-:S02]  /*0f90*/  @!P0 FMUL R3, RZ, R2 ;  /* 0x00000002ff038220 */ /* 0x000fc40000400000 */
[----:B------:R-:W-:Y:S02]  /*0fa0*/  @!P1 FRND.CEIL R4, R20 ;  /* 0x0000001400049307 */ /* 0x000fe40000209000 */
[----:B------:R-:W-:-:S06]  /*0fb0*/  FMUL R25, R3, 0.63661974668502807617 ;  /* 0x3f22f98303197820 */ /* 0x000fcc0000400000 */
[----:B------:R-:W1:Y:S08]  /*0fc0*/  F2I.NTZ R25, R25 ;  /* 0x0000001900197305 */ /* 0x000e700000203100 */
[----:B------:R-:W2:Y:S01]  /*0fd0*/  @!P1 FRND.CEIL R8, R21 ;  /* 0x0000001500089307 */ /* 0x000ea20000209000 */
[----:B------:R-:W-:Y:S02]  /*0fe0*/  FSETP.GT.AND P1, PT, |R3|, 105615, PT ;  /* 0x47ce47800300780b */ /* 0x000fe40003f24200 */
[----:B-1----:R-:W-:-:S05]  /*0ff0*/  I2FP.F32.S32 R26, R25 ;  /* 0x00000019001a7245 */ /* 0x002fca0000201400 */
[----:B0-----:R0:W1:Y:S01]  /*1000*/  F2I.TRUNC.NTZ R23, R4 ;  /* 0x0000000400177305 */ /* 0x001062000020f100 */
[----:B------:R-:W-:-:S07]  /*1010*/  FFMA R27, -R26, 1.5707962512969970703, R3 ;  /* 0x3fc90fda1a1b7823 */ /* 0x000fce0000000103 */
[----:B--2---:R0:W2:Y:S01]  /*1020*/  F2I.TRUNC.NTZ R24, R8 ;  /* 0x0000000800187305 */ /* 0x0040a2000020f100 */
[----:B------:R-:W-:-:S04]  /*1030*/  FFMA R27, -R26, 7.5497894158615963534e-08, R27 ;  /* 0x33a221681a1b7823 */ /* 0x000fc8000000011b */
[----:B------:R-:W-:Y:S01]  /*1040*/  FFMA R26, -R26, 5.3903029534742383927e-15, R27 ;  /* 0x27c234c51a1a7823 */ /* 0x000fe2000000011b */
[----:B------:R-:W-:Y:S06]  /*1050*/  @!P1 BRA `(.L_x_16) ;  /* 0x00000004001c9947 */ /* 0x000fec0003800000 */
[----:B------:R-:W3:Y:S01]  /*1060*/  LDCU UR4, c[0x0][0x2f8] ;  /* 0x00005f00ff0477ac */ /* 0x000ee20008000800 */
[----:B------:R-:W-:Y:S02]  /*1070*/  IMAD.SHL.U32 R0, R3, 0x100, RZ ;  /* 0x0000010003007824 */ /* 0x000fe400078e00ff */
[----:B------:R-:W-:Y:S01]  /*1080*/  HFMA2 R27, -RZ, RZ, 0, 0 ;  /* 0x00000000ff1b7431 */ /* 0x000fe200000001ff */
[----:B0-----:R-:W-:Y:S01]  /*1090*/  SHF.R.U32.HI R4, RZ, 0x17, R3 ;  /* 0x00000017ff047819 */ /* 0x001fe20000011603 */
[----:B------:R-:W-:Y:S01]  /*10a0*/  UMOV UR5, 0xfffffffa ;  /* 0xfffffffa00057882 */ /* 0x000fe20000000000 */
[----:B------:R-:W-:Y:S01]  /*10b0*/  LOP3.LUT R29, R0, 0x80000000, RZ, 0xfc, !PT ;  /* 0x80000000001d7812 */ /* 0x000fe200078efcff */
[----:B---3--:R-:W-:Y:S01]  /*10c0*/  VIADD R28, R14, -UR4 ;  /* 0x800000040e1c7c36 */ /* 0x008fe20008000000 */
[----:B------:R-:W-:-:S03]  /*10d0*/  UMOV UR4, URZ ;  /* 0x000000ff00047c82 */ /* 0x000fc60008000000 */
[----:B------:R-:W-:-:S07]  /*10e0*/  IMAD.MOV.U32 R25, RZ, RZ, R28 ;  /* 0x000000ffff197224 */ /* 0x000fce00078e001c */
.L_x_17:
[----:B------:R-:W0:Y:S01]  /*10f0*/  LDCU UR10, c[0x3][UR4] ;  /* 0x00c00000040a77ac */ /* 0x000e220008000800 */
[----:B------:R-:W-:Y:S02]  /*1100*/  IMAD.MOV.U32 R26, RZ, RZ, R27 ;  /* 0x000000ffff1a7224 */ /* 0x000fe400078e001b */
[----:B------:R-:W-:Y:S01]  /*1110*/  IMAD.MOV.U32 R27, RZ, RZ, RZ ;  /* 0x000000ffff1b7224 */ /* 0x000fe200078e00ff */
[----:B------:R-:W-:Y:S02]  /*1120*/  UIADD3 UR5, UPT, UPT, UR5, 0x1, URZ ;  /* 0x0000000105057890 */ /* 0x000fe4000fffe0ff */
[----:B------:R-:W-:Y:S02]  /*1130*/  UIADD3 UR4, UPT, UPT, UR4, 0x4, URZ ;  /* 0x0000000404047890 */ /* 0x000fe4000fffe0ff */
[----:B------:R-:W-:Y:S01]  /*1140*/  UISETP.NE.AND UP0, UPT, UR5, URZ, UPT ;  /* 0x000000ff0500728c */ /* 0x000fe2000bf05270 */
[----:B0-----:R-:W-:-:S05]  /*1150*/  IMAD.WIDE.U32 R26, R29, UR10, R26 ;  /* 0x0000000a1d1a7c25 */ /* 0x001fca000f8e001a */
[----:B------:R0:W-:Y:S02]  /*1160*/  STL [R25], R26 ;  /* 0x0000001a19007387 */ /* 0x0001e40000100800 */
[----:B0-----:R-:W-:Y:S01]  /*1170*/  IADD3 R25, PT, PT, R25, 0x4, RZ ;  /* 0x0000000419197810 */ /* 0x001fe20007ffe0ff */
[----:B------:R-:W-:Y:S06]  /*1180*/  BRA.U UP0, `(.L_x_17) ;  /* 0xfffffffd00d87547 */ /* 0x000fec000b83ffff */
[C---:B------:R-:W-:Y:S01]  /*1190*/  LOP3.LUT R0, R4.reuse, 0xff, RZ, 0xc0, !PT ;  /* 0x000000ff04007812 */ /* 0x040fe200078ec0ff */
[----:B------:R0:W-:Y:S01]  /*11a0*/  STL [R28+0x18], R27 ;  /* 0x0000181b1c007387 */ /* 0x0001e20000100800 */
[----:B------:R-:W-:-:S03]  /*11b0*/  LOP3.LUT P1, R35, R4, 0x1f, RZ, 0xc0, !PT ;  /* 0x0000001f04237812 */ /* 0x000fc6000782c0ff */
[----:B------:R-:W-:-:S05]  /*11c0*/  VIADD R0, R0, 0xffffff80 ;  /* 0xffffff8000007836 */ /* 0x000fca0000000000 */
[----:B------:R-:W-:-:S04]  /*11d0*/  SHF.R.U32.HI R0, RZ, 0x5, R0 ;  /* 0x00000005ff007819 */ /* 0x000fc80000011600 */
[----:B------:R-:W-:-:S05]  /*11e0*/  IADD3 R0, PT, PT, -R0, 0x6, RZ ;  /* 0x0000000600007810 */ /* 0x000fca0007ffe1ff */
[----:B------:R-:W-:-:S05]  /*11f0*/  IMAD R0, R0, 0x4, R28 ;  /* 0x0000000400007824 */ /* 0x000fca00078e021c */
[----:B------:R-:W3:Y:S04]  /*1200*/  @P1 LDL R26, [R0+-0x8] ;  /* 0xfffff800001a1983 */ /* 0x000ee80000100800 */
[----:B------:R-:W4:Y:S04]  /*1210*/  LDL R25, [R0] ;  /* 0x0000000000197983 */ /* 0x000f280000100800 */
[----:B------:R-:W2:Y:S01]  /*1220*/  LDL R4, [R0+-0x4] ;  /* 0xfffffc0000047983 */ /* 0x000ea20000100800 */
[----:B------:R-:W-:-:S04]  /*1230*/  @P1 IADD3 R29, PT, PT, -R35, 0x20, RZ ;  /* 0x00000020231d1810 */ /* 0x000fc80007ffe1ff */
[----:B---3--:R-:W-:Y:S02]  /*1240*/  @P1 SHF.R.U32.HI R26, RZ, R29, R26 ;  /* 0x0000001dff1a1219 */ /* 0x008fe4000001161a */
[----:B----4-:R-:W-:Y:S02]  /*1250*/  @P1 SHF.L.U32 R8, R25, R35, RZ ;  /* 0x0000002319081219 */ /* 0x010fe400000006ff */
[----:B--2---:R-:W-:Y:S02]  /*1260*/  @P1 SHF.R.U32.HI R29, RZ, R29, R4 ;  /* 0x0000001dff1d1219 */ /* 0x004fe40000011604 */
[----:B------:R-:W-:-:S03]  /*1270*/  @P1 SHF.L.U32 R35, R4, R35, RZ ;  /* 0x0000002304231219 */ /* 0x000fc600000006ff */
[----:B------:R-:W-:Y:S01]  /*1280*/  @P1 IMAD.IADD R25, R29, 0x1, R8 ;  /* 0x000000011d191824 */ /* 0x000fe200078e0208 */
[----:B------:R-:W-:-:S04]  /*1290*/  @P1 IADD3 R4, PT, PT, R26, R35, RZ ;  /* 0x000000231a041210 */ /* 0x000fc80007ffe0ff */
[----:B------:R-:W-:-:S04]  /*12a0*/  SHF.L.U32.HI R29, R4, 0x2, R25 ;  /* 0x00000002041d7819 */ /* 0x000fc80000010619 */
[----:B------:R-:W-:Y:S01]  /*12b0*/  SHF.R.U32.HI R8, RZ, 0x1f, R29 ;  /* 0x0000001fff087819 */ /* 0x000fe2000001161d */
[----:B------:R-:W-:-:S03]  /*12c0*/  IMAD.SHL.U32 R4, R4, 0x4, RZ ;  /* 0x0000000404047824 */ /* 0x000fc600078e00ff */
[----:B------:R-:W-:-:S04]  /*12d0*/  ISETP.NE.AND P1, PT, R8, RZ, PT ;  /* 0x000000ff0800720c */ /* 0x000fc80003f25270 */
[----:B------:R-:W-:-:S09]  /*12e0*/  ISETP.NE.AND P2, PT, R4, RZ, P1 ;  /* 0x000000ff0400720c */ /* 0x000fd20000f45270 */
[----:B------:R-:W-:-:S05]  /*12f0*/  @P1 LOP3.LUT R0, RZ, R29, RZ, 0x33, !PT ;  /* 0x0000001dff001212 */ /* 0x000fca00078e33ff */
[----:B------:R-:W-:Y:S02]  /*1300*/  @P1 VIADD R26, R0, 0x1 ;  /* 0x00000001001a1836 */ /* 0x000fe40000000000 */
[----:B------:R-:W-:-:S05]  /*1310*/  @P2 IMAD.MOV R26, RZ, RZ, R0 ;  /* 0x000000ffff1a2224 */ /* 0x000fca00078e0200 */
[----:B------:R-:W-:-:S04]  /*1320*/  @P1 MOV R29, R26 ;  /* 0x0000001a001d1202 */ /* 0x000fc80000000f00 */
[----:B------:R-:W0:Y:S02]  /*1330*/  FLO.U32 R0, R29 ;  /* 0x0000001d00007300 */ /* 0x000e2400000e0000 */
[----:B0-----:R-:W-:Y:S01]  /*1340*/  IADD3 R28, PT, PT, -R0, 0x1f, RZ ;  /* 0x0000001f001c7810 */ /* 0x001fe20007ffe1ff */
[----:B------:R-:W-:-:S03]  /*1350*/  IMAD.MOV.U32 R0, RZ, RZ, R4 ;  /* 0x000000ffff007224 */ /* 0x000fc600078e0004 */
[C---:B------:R-:W-:Y:S01]  /*1360*/  ISETP.NE.AND P2, PT, R28.reuse, RZ, PT ;  /* 0x000000ff1c00720c */ /* 0x040fe20003f45270 */
[----:B------:R-:W-:Y:S01]  /*1370*/  @P1 IMAD.MOV R0, RZ, RZ, -R4 ;  /* 0x000000ffff001224 */ /* 0x000fe200078e0a04 */
[----:B------:R-:W-:Y:S02]  /*1380*/  IADD3 R27, PT, PT, -R28, 0x20, RZ ;  /* 0x000000201c1b7810 */ /* 0x000fe40007ffe1ff */
[----:B------:R-:W-:Y:S02]  /*1390*/  SHF.L.U32 R4, R29, R28, RZ ;  /* 0x0000001c1d047219 */ /* 0x000fe400000006ff */
[----:B------:R-:W-:-:S07]  /*13a0*/  SHF.R.U32.HI R27, RZ, R27, R0 ;  /* 0x0000001bff1b7219 */ /* 0x000fce0000011600 */
[----:B------:R-:W-:-:S04]  /*13b0*/  @P2 IMAD.IADD R29, R4, 0x1, R27 ;  /* 0x00000001041d2824 */ /* 0x000fc800078e021b */
[----:B------:R-:W-:-:S05]  /*13c0*/  IMAD.HI.U32 R0, R29, -0x36f0255e, RZ ;  /* 0xc90fdaa21d007827 */ /* 0x000fca00078e00ff */
[----:B------:R-:W-:Y:S02]  /*13d0*/  ISETP.GE.AND P3, PT, R0, 0x1, PT ;  /* 0x000000010000780c */ /* 0x000fe40003f66270 */
[----:B------:R-:W-:-:S11]  /*13e0*/  LOP3.LUT R26, R3, 0x80000000, RZ, 0xc0, !PT ;  /* 0x80000000031a7812 */ /* 0x000fd600078ec0ff */
[----:B------:R-:W-:-:S05]  /*13f0*/  @P3 IMAD R27, R29, -0x36f0255e, RZ ;  /* 0xc90fdaa21d1b3824 */ /* 0x000fca00078e02ff */
[----:B------:R-:W-:Y:S01]  /*1400*/  @P3 SHF.L.U32.HI R0, R27, 0x1, R0 ;  /* 0x000000011b003819 */ /* 0x000fe20000010600 */
[----:B------:R-:W-:-:S03]  /*1410*/  @P3 VIADD R28, R28, 0x1 ;  /* 0x000000011c1c3836 */ /* 0x000fc60000000000 */
[----:B------:R-:W-:Y:S02]  /*1420*/  IADD3 R0, PT, PT, R0, 0x1, RZ ;  /* 0x0000000100007810 */ /* 0x000fe40007ffe0ff */
[----:B------:R-:W-:Y:S02]  /*1430*/  ISETP.NE.AND P2, PT, R26, RZ, PT ;  /* 0x000000ff1a00720c */ /* 0x000fe40003f45270 */
[----:B------:R-:W-:Y:S02]  /*1440*/  LEA.HI R0, R0, 0x1, RZ, 0x19 ;  /* 0x0000000100007811 */ /* 0x000fe400078fc8ff */
[----:B------:R-:W-:Y:S02]  /*1450*/  LEA.HI R25, R25, R8, RZ, 0x2 ;  /* 0x0000000819197211 */ /* 0x000fe400078f10ff */
[----:B------:R-:W-:Y:S02]  /*1460*/  IADD3 R28, PT, PT, -R28, 0x7e, RZ ;  /* 0x0000007e1c1c7810 */ /* 0x000fe40007ffe1ff */
[----:B------:R-:W-:Y:S01]  /*1470*/  SHF.R.U32.HI R3, RZ, 0x1, R0 ;  /* 0x00000001ff037819 */ /* 0x000fe20000011600 */
[----:B------:R-:W-:Y:S01]  /*1480*/  IMAD.MOV R0, RZ, RZ, -R25 ;  /* 0x000000ffff007224 */ /* 0x000fe200078e0a19 */
[----:B------:R-:W-:-:S03]  /*1490*/  @P1 LOP3.LUT R26, R26, 0x80000000, RZ, 0x3c, !PT ;  /* 0x800000001a1a1812 */ /* 0x000fc600078e3cff */
[----:B------:R-:W-:Y:S01]  /*14a0*/  IMAD R3, R28, 0x800000, R3 ;  /* 0x008000001c037824 */ /* 0x000fe200078e0203 */
[----:B------:R-:W-:-:S04]  /*14b0*/  @P2 MOV R25, R0 ;  /* 0x0000000000192202 */ /* 0x000fc80000000f00 */
[----:B------:R-:W-:-:S07]  /*14c0*/  LOP3.LUT R26, R3, R26, RZ, 0xfc, !PT ;  /* 0x0000001a031a7212 */ /* 0x000fce00078efcff */
.L_x_16:
[----:B------:R-:W-:Y:S05]  /*14d0*/  BSYNC.RECONVERGENT B0 ;  /* 0x0000000000007941 */ /* 0x000fea0003800200 */
.L_x_15:
[----:B0-----:R-:W-:Y:S02]  /*14e0*/  VIADD R8, R25, 0x1 ;  /* 0x0000000119087836 */ /* 0x001fe40000000000 */
[----:B------:R-:W-:Y:S01]  /*14f0*/  @!P0 FMUL R2, RZ, R2 ;  /* 0x00000002ff028220 */ /* 0x000fe20000400000 */
[----:B------:R-:W-:Y:S01]  /*1500*/  FMUL R27, R26, R26 ;  /* 0x0000001a1a1b7220 */ /* 0x000fe20000400000 */
[----:B------:R-:W-:Y:S01]  /*1510*/  BSSY.RECONVERGENT B0, `(.L_x_18) ;  /* 0x000005d000007945 */ /* 0x000fe20003800200 */
[----:B------:R-:W-:Y:S01]  /*1520*/  LOP3.LUT P2, RZ, R8, 0x1, RZ, 0xc0, !PT ;  /* 0x0000000108ff7812 */ /* 0x000fe2000784c0ff */
[C---:B------:R-:W-:Y:S01]  /*1530*/  FMUL R4, R2.reuse, 0.63661974668502807617 ;  /* 0x3f22f98302047820 */ /* 0x040fe20000400000 */
[----:B------:R-:W-:Y:S02]  /*1540*/  FSETP.GT.AND P1, PT, |R2|, 105615, PT ;  /* 0x47ce47800200780b */ /* 0x000fe40003f24200 */
[----:B------:R-:W-:-:S03]  /*1550*/  LOP3.LUT P0, RZ, R8, 0x2, RZ, 0xc0, !PT ;  /* 0x0000000208ff7812 */ /* 0x000fc6000780c0ff */
[----:B------:R-:W0:Y:S06]  /*1560*/  F2I.NTZ R4, R4 ;  /* 0x0000000400047305 */ /* 0x000e2c0000203100 */
[----:B------:R-:W-:Y:S02]  /*1570*/  @P2 IMAD.MOV.U32 R0, RZ, RZ, 0x37ccf5ce ;  /* 0x37ccf5ceff002424 */ /* 0x000fe400078e00ff */
[----:B------:R-:W-:Y:S02]  /*1580*/  @!P2 IMAD.MOV.U32 R3, RZ, RZ, 0x394ca1f9 ;  /* 0x394ca1f9ff03a424 */ /* 0x000fe400078e00ff */
[----:B------:R-:W-:-:S02]  /*1590*/  @P2 FFMA R0, R27, R0, -0.0013887316454201936722 ;  /* 0xbab6061a1b002423 */ /* 0x000fc40000000000 */
[----:B------:R-:W-:Y:S01]  /*15a0*/  @!P2 FFMA R0, R27, -R3, 0.0083321612328290939331 ;  /* 0x3c08839e1b00a423 */ /* 0x000fe20000000803 */
[----:B0-----:R-:W-:-:S03]  /*15b0*/  I2FP.F32.S32 R25, R4 ;  /* 0x0000000400197245 */ /* 0x001fc60000201400 */
[CC--:B------:R-:W-:Y:S01]  /*15c0*/  @P2 FFMA R3, R27.reuse, R0.reuse, 0.041666645556688308716 ;  /* 0x3d2aaaa51b032423 */ /* 0x0c0fe20000000000 */
[----:B------:R-:W-:-:S03]  /*15d0*/  @!P2 FFMA R0, R27, R0, -0.16666655242443084717 ;  /* 0xbe2aaaa31b00a423 */ /* 0x000fc60000000000 */
[C---:B------:R-:W-:Y:S01]  /*15e0*/  @P2 FFMA R3, R27.reuse, R3, -0.5 ;  /* 0xbf0000001b032423 */ /* 0x040fe20000000003 */
[----:B------:R-:W-:Y:S01]  /*15f0*/  @!P2 FFMA R3, R27, R0, RZ ;  /* 0x000000001b03a223 */ /* 0x000fe200000000ff */
[----:B------:R-:W-:-:S03]  /*1600*/  FFMA R8, -R25, 1.5707962512969970703, R2 ;  /* 0x3fc90fda19087823 */ /* 0x000fc60000000102 */
[----:B------:R-:W-:Y:S01]  /*1610*/  FFMA R0, R3, R26, R26 ;  /* 0x0000001a03007223 */ /* 0x000fe2000000001a */
[----:B------:R-:W-:Y:S01]  /*1620*/  FFMA R8, -R25, 7.5497894158615963534e-08, R8 ;  /* 0x33a2216819087823 */ /* 0x000fe20000000108 */
[----:B------:R-:W-:-:S03]  /*1630*/  @P2 FFMA R0, R27, R3, 1 ;  /* 0x3f8000001b002423 */ /* 0x000fc60000000003 */
[----:B------:R-:W-:Y:S01]  /*1640*/  FFMA R8, -R25, 5.3903029534742383927e-15, R8 ;  /* 0x27c234c519087823 */ /* 0x000fe20000000108 */
[----:B------:R-:W-:Y:S01]  /*1650*/  @P0 FFMA R0, R0, -1, RZ ;  /* 0xbf80000000000823 */ /* 0x000fe200000000ff */
[----:B------:R-:W-:Y:S06]  /*1660*/  @!P1 BRA `(.L_x_19) ;  /* 0x00000004001c9947 */ /* 0x000fec0003800000 */
[----:B------:R-:W0:Y:S01]  /*1670*/  LDCU UR4, c[0x0][0x2f8] ;  /* 0x00005f00ff0477ac */ /* 0x000e220008000800 */
[----:B------:R-:W-:Y:S01]  /*1680*/  SHF.L.U32 R3, R2, 0x8, RZ ;  /* 0x0000000802037819 */ /* 0x000fe200000006ff */
[----:B------:R-:W-:Y:S01]  /*1690*/  IMAD.MOV.U32 R27, RZ, RZ, RZ ;  /* 0x000000ffff1b7224 */ /* 0x000fe200078e00ff */
[----:B------:R-:W-:Y:S01]  /*16a0*/  SHF.R.U32.HI R4, RZ, 0x17, R2 ;  /* 0x00000017ff047819 */ /* 0x000fe20000011602 */
[----:B------:R-:W-:Y:S01]  /*16b0*/  UMOV UR5, 0xfffffffa ;  /* 0xfffffffa00057882 */ /* 0x000fe20000000000 */
[----:B------:R-:W-:Y:S01]  /*16c0*/  LOP3.LUT R25, R3, 0x80000000, RZ, 0xfc, !PT ;  /* 0x8000000003197812 */ /* 0x000fe200078efcff */
[----:B0-----:R-:W-:Y:S01]  /*16d0*/  VIADD R28, R14, -UR4 ;  /* 0x800000040e1c7c36 */ /* 0x001fe20008000000 */
[----:B------:R-:W-:-:S03]  /*16e0*/  UMOV UR4, URZ ;  /* 0x000000ff00047c82 */ /* 0x000fc60008000000 */
[----:B------:R-:W-:-:S07]  /*16f0*/  IMAD.MOV.U32 R3, RZ, RZ, R28 ;  /* 0x000000ffff037224 */ /* 0x000fce00078e001c */
.L_x_20:
[----:B------:R-:W0:Y:S01]  /*1700*/  LDCU UR10, c[0x3][UR4] ;  /* 0x00c00000040a77ac */ /* 0x000e220008000800 */
[----:B------:R-:W-:Y:S01]  /*1710*/  MOV R26, R27 ;  /* 0x0000001b001a7202 */ /* 0x000fe20000000f00 */
[----:B------:R-:W-:Y:S01]  /*1720*/  IMAD.MOV.U32 R27, RZ, RZ, RZ ;  /* 0x000000ffff1b7224 */ /* 0x000fe200078e00ff */
[----:B------:R-:W-:Y:S02]  /*1730*/  UIADD3 UR5, UPT, UPT, UR5, 0x1, URZ ;  /* 0x0000000105057890 */ /* 0x000fe4000fffe0ff */
[----:B------:R-:W-:Y:S02]  /*1740*/  UIADD3 UR4, UPT, UPT, UR4, 0x4, URZ ;  /* 0x0000000404047890 */ /* 0x000fe4000fffe0ff */
[----:B------:R-:W-:Y:S01]  /*1750*/  UISETP.NE.AND UP0, UPT, UR5, URZ, UPT ;  /* 0x000000ff0500728c */ /* 0x000fe2000bf05270 */
[----:B0-----:R-:W-:-:S05]  /*1760*/  IMAD.WIDE.U32 R26, R25, UR10, R26 ;  /* 0x0000000a191a7c25 */ /* 0x001fca000f8e001a */
[----:B------:R0:W-:Y:S02]  /*1770*/  STL [R3], R26 ;  /* 0x0000001a03007387 */ /* 0x0001e40000100800 */
[----:B0-----:R-:W-:Y:S01]  /*1780*/  VIADD R3, R3, 0x4 ;  /* 0x0000000403037836 */ /* 0x001fe20000000000 */
[----:B------:R-:W-:Y:S06]  /*1790*/  BRA.U UP0, `(.L_x_20) ;  /* 0xfffffffd00d87547 */ /* 0x000fec000b83ffff */
[C---:B------:R-:W-:Y:S01]  /*17a0*/  LOP3.LUT R3, R4.reuse, 0xff, RZ, 0xc0, !PT ;  /* 0x000000ff04037812 */ /* 0x040fe200078ec0ff */
[----:B------:R0:W-:Y:S01]  /*17b0*/  STL [R28+0x18], R27 ;  /* 0x0000181b1c007387 */ /* 0x0001e20000100800 */
[----:B------:R-:W-:-:S03]  /*17c0*/  LOP3.LUT P0, R26, R4, 0x1f, RZ, 0xc0, !PT ;  /* 0x0000001f041a7812 */ /* 0x000fc6000780c0ff */
[----:B------:R-:W-:-:S05]  /*17d0*/  VIADD R3, R3, 0xffffff80 ;  /* 0xffffff8003037836 */ /* 0x000fca0000000000 */
[----:B------:R-:W-:-:S04]  /*17e0*/  SHF.R.U32.HI R3, RZ, 0x5, R3 ;  /* 0x00000005ff037819 */ /* 0x000fc80000011603 */
[----:B------:R-:W-:-:S04]  /*17f0*/  IADD3 R3, PT, PT, -R3, 0x6, RZ ;  /* 0x0000000603037810 */ /* 0x000fc80007ffe1ff */
[----:B------:R-:W-:-:S05]  /*1800*/  LEA R3, R3, R28, 0x2 ;  /* 0x0000001c03037211 */ /* 0x000fca00078e10ff */
[----:B------:R-:W3:Y:S04]  /*1810*/  LDL R4, [R3] ;  /* 0x0000000003047983 */ /* 0x000ee80000100800 */
[----:B------:R-:W4:Y:S04]  /*1820*/  @P0 LDL R35, [R3+-0x8] ;  /* 0xfffff80003230983 */ /* 0x000f280000100800 */
[----:B------:R-:W2:Y:S01]  /*1830*/  LDL R25, [R3+-0x4] ;  /* 0xfffffc0003197983 */ /* 0x000ea20000100800 */
[----:B------:R-:W-:Y:S02]  /*1840*/  @P0 IADD3 R8, PT, PT, -R26, 0x20, RZ ;  /* 0x000000201a080810 */ /* 0x000fe40007ffe1ff */
[----:B---3--:R-:W-:-:S02]  /*1850*/  @P0 SHF.L.U32 R29, R4, R26, RZ ;  /* 0x0000001a041d0219 */ /* 0x008fc400000006ff */
[-C--:B----4-:R-:W-:Y:S02]  /*1860*/  @P0 SHF.R.U32.HI R35, RZ, R8.reuse, R35 ;  /* 0x00000008ff230219 */ /* 0x090fe40000011623 */
[----:B--2---:R-:W-:Y:S02]  /*1870*/  @P0 SHF.R.U32.HI R8, RZ, R8, R25 ;  /* 0x00000008ff080219 */ /* 0x004fe40000011619 */
[----:B------:R-:W-:-:S03]  /*1880*/  @P0 SHF.L.U32 R26, R25, R26, RZ ;  /* 0x0000001a191a0219 */ /* 0x000fc600000006ff */
[----:B------:R-:W-:Y:S02]  /*1890*/  @P0 IMAD.IADD R4, R8, 0x1, R29 ;  /* 0x0000000108040824 */ /* 0x000fe400078e021d */
[----:B------:R-:W-:-:S04]  /*18a0*/  @P0 IMAD.IADD R25, R35, 0x1, R26 ;  /* 0x0000000123190824 */ /* 0x000fc800078e021a */
[C---:B------:R-:W-:Y:S01]  /*18b0*/  IMAD.SHL.U32 R8, R25.reuse, 0x4, RZ ;  /* 0x0000000419087824 */ /* 0x040fe200078e00ff */
[----:B0-----:R-:W-:-:S04]  /*18c0*/  SHF.L.U32.HI R28, R25, 0x2, R4 ;  /* 0x00000002191c7819 */ /* 0x001fc80000010604 */
[----:B------:R-:W-:-:S04]  /*18d0*/  SHF.R.U32.HI R27, RZ, 0x1f, R28 ;  /* 0x0000001fff1b7819 */ /* 0x000fc8000001161c */
[----:B------:R-:W-:Y:S02]  /*18e0*/  ISETP.NE.AND P0, PT, R27, RZ, PT ;  /* 0x000000ff1b00720c */ /* 0x000fe40003f05270 */
[----:B------:R-:W-:Y:S02]  /*18f0*/  LEA.HI R4, R4, R27, RZ, 0x2 ;  /* 0x0000001b04047211 */ /* 0x000fe400078f10ff */
[----:B------:R-:W-:-:S09]  /*1900*/  ISETP.NE.AND P1, PT, R8, RZ, P0 ;  /* 0x000000ff0800720c */ /* 0x000fd20000725270 */
[----:B------:R-:W-:-:S04]  /*1910*/  @P0 LOP3.LUT R3, RZ, R28, RZ, 0x33, !PT ;  /* 0x0000001cff030212 */ /* 0x000fc800078e33ff */
[----:B------:R-:W-:Y:S01]  /*1920*/  @P0 IADD3 R25, PT, PT, R3, 0x1, RZ ;  /* 0x0000000103190810 */ /* 0x000fe20007ffe0ff */
[----:B------:R-:W-:-:S04]  /*1930*/  @P1 IMAD.MOV R25, RZ, RZ, R3 ;  /* 0x000000ffff191224 */ /* 0x000fc800078e0203 */
[----:B------:R-:W-:-:S04]  /*1940*/  @P0 IMAD.MOV.U32 R28, RZ, RZ, R25 ;  /* 0x000000ffff1c0224 */ /* 0x000fc800078e0019 */
[----:B------:R-:W0:Y:S02]  /*1950*/  FLO.U32 R3, R28 ;  /* 0x0000001c00037300 */ /* 0x000e2400000e0000 */
[----:B0-----:R-:W-:Y:S01]  /*1960*/  IADD3 R25, PT, PT, -R3, 0x1f, RZ ;  /* 0x0000001f03197810 */ /* 0x001fe20007ffe1ff */
[----:B------:R-:W-:Y:S01]  /*1970*/  IMAD.MOV.U32 R3, RZ, RZ, R8 ;  /* 0x000000ffff037224 */ /* 0x000fe200078e0008 */
[----:B------:R-:W-:Y:S02]  /*1980*/  @P0 IADD3 R3, PT, PT, -R8, RZ, RZ ;  /* 0x000000ff08030210 */ /* 0x000fe40007ffe1ff */
[C---:B------:R-:W-:Y:S02]  /*1990*/  ISETP.NE.AND P1, PT, R25.reuse, RZ, PT ;  /* 0x000000ff1900720c */ /* 0x040fe40003f25270 */
[----:B------:R-:W-:Y:S02]  /*19a0*/  IADD3 R26, PT, PT, -R25, 0x20, RZ ;  /* 0x00000020191a7810 */ /* 0x000fe40007ffe1ff */
[----:B------:R-:W-:-:S02]  /*19b0*/  SHF.L.U32 R8, R28, R25, RZ ;  /* 0x000000191c087219 */ /* 0x000fc400000006ff */
[----:B------:R-:W-:-:S07]  /*19c0*/  SHF.R.U32.HI R3, RZ, R26, R3 ;  /* 0x0000001aff037219 */ /* 0x000fce0000011603 */
[----:B------:R-:W-:-:S04]  /*19d0*/  @P1 IMAD.IADD R28, R8, 0x1, R3 ;  /* 0x00000001081c1824 */ /* 0x000fc800078e0203 */
[----:B------:R-:W-:-:S05]  /*19e0*/  IMAD.HI.U32 R3, R28, -0x36f0255e, RZ ;  /* 0xc90fdaa21c037827 */ /* 0x000fca00078e00ff */
[----:B------:R-:W-:-:S13]  /*19f0*/  ISETP.GE.AND P2, PT, R3, 0x1, PT ;  /* 0x000000010300780c */ /* 0x000fda0003f46270 */
[----:B------:R-:W-:Y:S02]  /*1a00*/  @P2 IMAD R8, R28, -0x36f0255e, RZ ;  /* 0xc90fdaa21c082824 */ /* 0x000fe400078e02ff */
[----:B------:R-:W-:-:S03]  /*1a10*/  @P2 VIADD R25, R25, 0x1 ;  /* 0x0000000119192836 */ /* 0x000fc60000000000 */
[----:B------:R-:W-:Y:S02]  /*1a20*/  @P2 SHF.L.U32.HI R3, R8, 0x1, R3 ;  /* 0x0000000108032819 */ /* 0x000fe40000010603 */
[----:B------:R-:W-:Y:S02]  /*1a30*/  LOP3.LUT R8, R2, 0x80000000, RZ, 0xc0, !PT ;  /* 0x8000000002087812 */ /* 0x000fe400078ec0ff */
[----:B------:R-:W-:Y:S01]  /*1a40*/  IADD3 R25, PT, PT, -R25, 0x7e, RZ ;  /* 0x0000007e19197810 */ /* 0x000fe20007ffe1ff */
[----:B------:R-:W-:Y:S01]  /*1a50*/  VIADD R3, R3, 0x1 ;  /* 0x0000000103037836 */ /* 0x000fe20000000000 */
[C---:B------:R-:W-:Y:S02]  /*1a60*/  ISETP.NE.AND P1, PT, R8.reuse, RZ, PT ;  /* 0x000000ff0800720c */ /* 0x040fe40003f25270 */
[----:B------:R-:W-:Y:S02]  /*1a70*/  @P0 LOP3.LUT R8, R8, 0x80000000, RZ, 0x3c, !PT ;  /* 0x8000000008080812 */ /* 0x000fe400078e3cff */
[----:B------:R-:W-:-:S04]  /*1a80*/  LEA.HI R3, R3, 0x1, RZ, 0x19 ;  /* 0x0000000103037811 */ /* 0x000fc800078fc8ff */
[----:B------:R-:W-:Y:S02]  /*1a90*/  SHF.R.U32.HI R2, RZ, 0x1, R3 ;  /* 0x00000001ff027819 */ /* 0x000fe40000011603 */
[----:B------:R-:W-:-:S03]  /*1aa0*/  IADD3 R3, PT, PT, -R4, RZ, RZ ;  /* 0x000000ff04037210 */ /* 0x000fc60007ffe1ff */
[----:B------:R-:W-:Y:S02]  /*1ab0*/  IMAD R25, R25, 0x800000, R2 ;  /* 0x0080000019197824 */ /* 0x000fe400078e0202 */
[----:B------:R-:W-:-:S03]  /*1ac0*/  @P1 IMAD.MOV.U32 R4, RZ, RZ, R3 ;  /* 0x000000ffff041224 */ /* 0x000fc600078e0003 */
[----:B------:R-:W-:-:S07]  /*1ad0*/  LOP3.LUT R8, R25, R8, RZ, 0xfc, !PT ;  /* 0x0000000819087212 */ /* 0x000fce00078efcff */
.L_x_19:
[----:B------:R-:W-:Y:S05]  /*1ae0*/  BSYNC.RECONVERGENT B0 ;  /* 0x0000000000007941 */ /* 0x000fea0003800200 */
.L_x_18:
[----:B------:R-:W-:Y:S01]  /*1af0*/  LOP3.LUT P2, RZ, R4, 0x1, RZ, 0xc0, !PT ;  /* 0x0000000104ff7812 */ /* 0x000fe2000784c0ff */
[----:B------:R-:W-:Y:S01]  /*1b00*/  FMUL R25, R8, R8 ;  /* 0x0000000808197220 */ /* 0x000fe20000400000 */
[----:B-1----:R-:W-:Y:S01]  /*1b10*/  ISETP.GE.AND P1, PT, R23, 0x1, PT ;  /* 0x000000011700780c */ /* 0x002fe20003f26270 */
[----:B------:R-:W-:Y:S01]  /*1b20*/  BSSY.RECONVERGENT B2, `(.L_x_21) ;  /* 0x00000dd000027945 */ /* 0x000fe20003800200 */
[----:B------:R-:W-:-:S09]  /*1b30*/  LOP3.LUT P0, RZ, R4, 0x2, RZ, 0xc0, !PT ;  /* 0x0000000204ff7812 */ /* 0x000fd2000780c0ff */
[----:B------:R-:W-:Y:S01]  /*1b40*/  @P2 IMAD.MOV.U32 R2, RZ, RZ, 0x37ccf5ce ;  /* 0x37ccf5ceff022424 */ /* 0x000fe200078e00ff */
[----:B------:R-:W-:-:S03]  /*1b50*/  @!P2 MOV R26, 0x394ca1f9 ;  /* 0x394ca1f9001aa802 */ /* 0x000fc60000000f00 */
[C---:B------:R-:W-:Y:S02]  /*1b60*/  @P2 FFMA R2, R25.reuse, R2, -0.0013887316454201936722 ;  /* 0xbab6061a19022423 */ /* 0x040fe40000000002 */
[----:B------:R-:W-:-:S04]  /*1b70*/  @!P2 FFMA R2, R25, -R26, 0.0083321612328290939331 ;  /* 0x3c08839e1902a423 */ /* 0x000fc8000000081a */
[CC--:B------:R-:W-:Y:S01]  /*1b80*/  @P2 FFMA R3, R25.reuse, R2.reuse, 0.041666645556688308716 ;  /* 0x3d2aaaa519032423 */ /* 0x0c0fe20000000002 */
[----:B------:R-:W-:-:S03]  /*1b90*/  @!P2 FFMA R2, R25, R2, -0.16666655242443084717 ;  /* 0xbe2aaaa31902a423 */ /* 0x000fc60000000002 */
[C---:B------:R-:W-:Y:S01]  /*1ba0*/  @P2 FFMA R3, R25.reuse, R3, -0.5 ;  /* 0xbf00000019032423 */ /* 0x040fe20000000003 */
[----:B------:R-:W-:-:S04]  /*1bb0*/  @!P2 FFMA R3, R25, R2, RZ ;  /* 0x000000021903a223 */ /* 0x000fc800000000ff */
[----:B------:R-:W-:Y:S01]  /*1bc0*/  FFMA R2, R3, R8, R8 ;  /* 0x0000000803027223 */ /* 0x000fe20000000008 */
[----:B------:R-:W-:-:S04]  /*1bd0*/  @P2 FFMA R2, R25, R3, 1 ;  /* 0x3f80000019022423 */ /* 0x000fc80000000003 */
[----:B------:R-:W-:Y:S01]  /*1be0*/  @P0 FFMA R2, R2, -1, RZ ;  /* 0xbf80000002020823 */ /* 0x000fe200000000ff */
[----:B------:R-:W-:Y:S06]  /*1bf0*/  @!P1 BRA `(.L_x_22) ;  /* 0x0000000c003c9947 */ /* 0x000fec0003800000 */
[----:B------:R-:W0:Y:S01]  /*1c00*/  LDCU UR4, c[0x0][0x3a0] ;  /* 0x00007400ff0477ac */ /* 0x000e220008000800 */
[----:B------:R-:W-:Y:S01]  /*1c10*/  I2FP.F32.S32 R3, R30 ;  /* 0x0000001e00037245 */ /* 0x000fe20000201400 */
[----:B------:R-:W-:Y:S01]  /*1c20*/  FMUL R6, R6, -0.5 ;  /* 0xbf00000006067820 */ /* 0x000fe20000400000 */
[----:B------:R-:W-:Y:S01]  /*1c30*/  I2FP.F32.S32 R4, R31 ;  /* 0x0000001f00047245 */ /* 0x000fe20000201400 */
[----:B------:R-:W0:Y:S01]  /*1c40*/  LDCU UR5, c[0x0][0x39c] ;  /* 0x00007380ff0577ac */ /* 0x000e220008000800 */
[----:B------:R-:W-:Y:S01]  /*1c50*/  FMUL R5, R5, -0.5 ;  /* 0xbf00000005057820 */ /* 0x000fe20000400000 */
[----:B------:R-:W-:Y:S01]  /*1c60*/  FFMA R6, R3, R21, R6 ;  /* 0x0000001503067223 */ /* 0x000fe20000000006 */
[----:B--2---:R-:W-:Y:S01]  /*1c70*/  IMAD R3, R23, R24, RZ ;  /* 0x0000001817037224 */ /* 0x004fe200078e02ff */
[----:B------:R-:W-:Y:S01]  /*1c80*/  I2FP.F32.S32 R31, R23 ;  /* 0x00000017001f7245 */ /* 0x000fe20000201400 */
[----:B------:R-:W-:Y:S01]  /*1c90*/  FFMA R5, R4, R20, R5 ;  /* 0x0000001404057223 */ /* 0x000fe20000000005 */
[----:B------:R-:W-:Y:S01]  /*1ca0*/  I2FP.F32.S32 R32, R24 ;  /* 0x0000001800207245 */ /* 0x000fe20000201400 */
[----:B------:R-:W-:Y:S01]  /*1cb0*/  IMAD.MOV.U32 R34, RZ, RZ, RZ ;  /* 0x000000ffff227224 */ /* 0x000fe200078e00ff */
[----:B0-----:R-:W-:-:S06]  /*1cc0*/  UIMAD UR4, UR5, UR4, URZ ;  /* 0x00000004050472a4 */ /* 0x001fcc000f8e02ff */
[----:B------:R-:W-:Y:S01]  /*1cd0*/  IMAD R30, R33, UR4, RZ ;  /* 0x00000004211e7c24 */ /* 0x000fe2000f8e02ff */
[----:B------:R-:W-:-:S04]  /*1ce0*/  I2FP.F32.S32 R33, R3 ;  /* 0x0000000300217245 */ /* 0x000fc80000201400 */
[----:B------:R-:W-:-:S07]  /*1cf0*/  SHF.R.S32.HI R35, RZ, 0x1f, R30 ;  /* 0x0000001fff237819 */ /* 0x000fce000001141e */
.L_x_42:
[----:B------:R-:W-:Y:S01]  /*1d00*/  ISETP.GE.AND P0, PT, R24, 0x1, PT ;  /* 0x000000011800780c */ /* 0x000fe20003f06270 */
[----:B------:R-:W-:-:S12]  /*1d10*/  BSSY.RECONVERGENT B3, `(.L_x_23) ;  /* 0x00000ba000037945 */ /* 0x000fd80003800200 */
[----:B0-----:R-:W-:Y:S05]  /*1d20*/  @!P0 BRA `(.L_x_24) ;  /* 0x0000000800e08947 */ /* 0x001fea0003800000 */
[----:B------:R-:W0:Y:S01]  /*1d30*/  MUFU.RCP R4, R31 ;  /* 0x0000001f00047308 */ /* 0x000e220000001000 */
[----:B------:R-:W-:Y:S01]  /*1d40*/  I2FP.F32.S32 R3, R34 ;  /* 0x0000002200037245 */ /* 0x000fe20000201400 */
[----:B------:R-:W-:Y:S04]  /*1d50*/  BSSY.RECONVERGENT B4, `(.L_x_25) ;  /* 0x000000e000047945 */ /* 0x000fe80003800200 */
[----:B------:R-:W-:-:S04]  /*1d60*/  FADD R3, R3, 0.5 ;  /* 0x3f00000003037421 */ /* 0x000fc80000000000 */
[----:B------:R-:W-:-:S04]  /*1d70*/  FMUL R3, R3, R20 ;  /* 0x0000001403037220 */ /* 0x000fc80000400000 */
[----:B------:R-:W1:Y:S01]  /*1d80*/  FCHK P0, R3, R31 ;  /* 0x0000001f03007302 */ /* 0x000e620000000000 */
[----:B0-----:R-:W-:-:S04]  /*1d90*/  FFMA R25, -R31, R4, 1 ;  /* 0x3f8000001f197423 */ /* 0x001fc80000000104 */
[----:B------:R-:W-:-:S04]  /*1da0*/  FFMA R4, R4, R25, R4 ;  /* 0x0000001904047223 */ /* 0x000fc80000000004 */
[----:B------:R-:W-:-:S04]  /*1db0*/  FFMA R25, R3, R4, RZ ;  /* 0x0000000403197223 */ /* 0x000fc800000000ff */
[----:B------:R-:W-:-:S04]  /*1dc0*/  FFMA R8, -R31, R25, R3 ;  /* 0x000000191f087223 */ /* 0x000fc80000000103 */
[----:B------:R-:W-:Y:S01]  /*1dd0*/  FFMA R4, R4, R8, R25 ;  /* 0x0000000804047223 */ /* 0x000fe20000000019 */
[----:B-1----:R-:W-:Y:S06]  /*1de0*/  @!P0 BRA `(.L_x_26) ;  /* 0x0000000000108947 */ /* 0x002fec0003800000 */
[----:B------:R-:W-:Y:S01]  /*1df0*/  IMAD.MOV.U32 R4, RZ, RZ, R31 ;  /* 0x000000ffff047224 */ /* 0x000fe200078e001f */
[----:B------:R-:W-:-:S07]  /*1e00*/  MOV R8, 0x1e20 ;  /* 0x00001e2000087802 */ /* 0x000fce0000000f00 */
[----:B-----5:R-:W-:Y:S05]  /*1e10*/  CALL.REL.NOINC `($__internal_3_$__cuda_sm3x_div_rn_noftz_f32_slowpath) ;  /* 0x0000001800307944 */ /* 0x020fea0003c00000 */
[----:B------:R-:W-:-:S07]  /*1e20*/  IMAD.MOV.U32 R4, RZ, RZ, R3 ;  /* 0x000000ffff047224 */ /* 0x000fce00078e0003 */
.L_x_26:
[----:B------:R-:W-:Y:S05]  /*1e30*/  BSYNC.RECONVERGENT B4 ;  /* 0x0000000000047941 */ /* 0x000fea0003800200 */
.L_x_25:
[----:B------:R-:W-:Y:S01]  /*1e40*/  FADD R41, R5, R4 ;  /* 0x0000000405297221 */ /* 0x000fe20000000000 */
[----:B------:R-:W-:-:S03]  /*1e50*/  HFMA2 R37, -RZ, RZ, 0, 0 ;  /* 0x00000000ff257431 */ /* 0x000fc600000001ff */
[C---:B------:R-:W-:Y:S01]  /*1e60*/  FMUL R39, R41.reuse, R2 ;  /* 0x0000000229277220 */ /* 0x040fe20000400000 */
[----:B------:R-:W-:-:S07]  /*1e70*/  FMUL R41, R41, R0 ;  /* 0x0000000029297220 */ /* 0x000fce0000400000 */
.L_x_41:
[----:B0-----:R-:W0:Y:S01]  /*1e80*/  MUFU.RCP R25, R32 ;  /* 0x0000002000197308 */ /* 0x001e220000001000 */
[----:B------:R-:W-:Y:S01]  /*1e90*/  I2FP.F32.S32 R3, R37 ;  /* 0x0000002500037245 */ /* 0x000fe20000201400 */
[----:B------:R-:W-:Y:S01]  /*1ea0*/  VIADD R37, R37, 0x1 ;  /* 0x0000000125257836 */ /* 0x000fe20000000000 */
[----:B------:R-:W-:Y:S03]  /*1eb0*/  BSSY.RECONVERGENT B4, `(.L_x_27) ;  /* 0x000000f000047945 */ /* 0x000fe60003800200 */
[----:B------:R-:W-:Y:S01]  /*1ec0*/  FADD R4, R3, 0.5 ;  /* 0x3f00000003047421 */ /* 0x000fe20000000000 */
[----:B------:R-:W-:-:S03]  /*1ed0*/  ISETP.GE.AND P1, PT, R37, R24, PT ;  /* 0x000000182500720c */ /* 0x000fc60003f26270 */
        /* <DEDUP_REMOVED lines=12> */
.L_x_28:
[----:B------:R-:W-:Y:S05]  /*1fa0*/  BSYNC.RECONVERGENT B4 ;  /* 0x0000000000047941 */ /* 0x000fea0003800200 */
.L_x_27:
[----:B------:R-:W0:Y:S01]  /*1fb0*/  LDCU UR4, c[0x0][0x394] ;  /* 0x00007280ff0477ac */ /* 0x000e220008000800 */
[----:B------:R-:W-:Y:S01]  /*1fc0*/  FADD R4, R6, R25 ;  /* 0x0000001906047221 */ /* 0x000fe20000000000 */
[----:B------:R-:W-:Y:S01]  /*1fd0*/  BSSY.RECONVERGENT B0, `(.L_x_29) ;  /* 0x000002a000007945 */ /* 0x000fe20003800200 */
[----:B------:R-:W-:Y:S01]  /*1fe0*/  HFMA2 R45, -RZ, RZ, 0, 0 ;  /* 0x00000000ff2d7431 */ /* 0x000fe200000001ff */
[----:B------:R-:W-:Y:S01]  /*1ff0*/  MOV R36, 0xffffffff ;  /* 0xffffffff00247802 */ /* 0x000fe20000000f00 */
[C---:B------:R-:W-:Y:S01]  /*2000*/  FFMA R8, R4.reuse, -R2, R41 ;  /* 0x8000000204087223 */ /* 0x040fe20000000029 */
[----:B------:R-:W-:Y:S01]  /*2010*/  FFMA R3, R4, R0, R39 ;  /* 0x0000000004037223 */ /* 0x000fe20000000027 */
[----:B------:R-:W-:Y:S02]  /*2020*/  IMAD.MOV.U32 R38, RZ, RZ, -0x1 ;  /* 0xffffffffff267424 */ /* 0x000fe400078e00ff */
[----:B------:R-:W-:Y:S02]  /*2030*/  IMAD.MOV.U32 R43, RZ, RZ, -0x1 ;  /* 0xffffffffff2b7424 */ /* 0x000fe400078e00ff */
[----:B------:R-:W-:-:S02]  /*2040*/  IMAD.MOV.U32 R40, RZ, RZ, -0x1 ;  /* 0xffffffffff287424 */ /* 0x000fc400078e00ff */
[----:B------:R-:W-:Y:S02]  /*2050*/  IMAD.MOV.U32 R47, RZ, RZ, RZ ;  /* 0x000000ffff2f7224 */ /* 0x000fe400078e00ff */
[----:B------:R-:W-:Y:S02]  /*2060*/  IMAD.MOV.U32 R49, RZ, RZ, RZ ;  /* 0x000000ffff317224 */ /* 0x000fe400078e00ff */
[----:B0----5:R-:W-:Y:S01]  /*2070*/  FFMA R8, R19, UR4, R8 ;  /* 0x0000000413087c23 */ /* 0x021fe20008000008 */
[----:B------:R-:W-:Y:S01]  /*2080*/  FFMA R26, R18, UR4, R3 ;  /* 0x00000004121a7c23 */ /* 0x000fe20008000003 */
[----:B------:R-:W-:-:S03]  /*2090*/  IMAD.MOV.U32 R3, RZ, RZ, RZ ;  /* 0x000000ffff037224 */ /* 0x000fc600078e00ff */
[----:B------:R-:W-:-:S04]  /*20a0*/  FSETP.GEU.AND P0, PT, R15, R8, PT ;  /* 0x000000080f00720b */ /* 0x000fc80003f0e000 */
[----:B------:R-:W-:-:S04]  /*20b0*/  FSETP.LT.OR P0, PT, R8, -1, !P0 ;  /* 0xbf8000000800780b */ /* 0x000fc80004701400 */
[----:B------:R-:W-:-:S04]  /*20c0*/  FSETP.LT.OR P0, PT, R26, -1, P0 ;  /* 0xbf8000001a00780b */ /* 0x000fc80000701400 */
[----:B------:R-:W-:-:S13]  /*20d0*/  FSETP.LT.OR P0, PT, R11, R26, P0 ;  /* 0x0000001a0b00720b */ /* 0x000fda0000701400 */
[----:B------:R-:W-:Y:S05]  /*20e0*/  @P0 BRA `(.L_x_30) ;  /* 0x0000000000600947 */ /* 0x000fea0003800000 */
[----:B------:R-:W-:Y:S02]  /*20f0*/  FMNMX.NAN R4, RZ, R8, !PT ;  /* 0x00000008ff047209 */ /* 0x000fe40007820000 */
[----:B------:R-:W-:Y:S02]  /*2100*/  FMNMX.NAN R3, RZ, R26, !PT ;  /* 0x0000001aff037209 */ /* 0x000fe40007820000 */
[----:B------:R-:W0:Y:S08]  /*2110*/  F2I.TRUNC.NTZ R8, R4 ;  /* 0x0000000400087305 */ /* 0x000e30000020f100 */
[----:B------:R-:W1:Y:S01]  /*2120*/  F2I.TRUNC.NTZ R25, R3 ;  /* 0x0000000300197305 */ /* 0x000e62000020f100 */
[----:B0-----:R-:W-:-:S02]  /*2130*/  ISETP.GE.AND P0, PT, R8, UR9, PT ;  /* 0x0000000908007c0c */ /* 0x001fc4000bf06270 */
[----:B------:R-:W-:Y:S02]  /*2140*/  VIMNMX R38, PT, PT, R8, UR9, PT ;  /* 0x0000000908267c48 */ /* 0x000fe4000bfe0100 */
[----:B------:R-:W-:Y:S02]  /*2150*/  FSEL R26, R4, R17, !P0 ;  /* 0x00000011041a7208 */ /* 0x000fe40004000000 */
[----:B------:R-:W-:Y:S02]  /*2160*/  I2FP.F32.S32 R29, R38 ;  /* 0x00000026001d7245 */ /* 0x000fe40000201400 */
[C---:B-1----:R-:W-:Y:S02]  /*2170*/  ISETP.GE.AND P2, PT, R25.reuse, UR8, PT ;  /* 0x0000000819007c0c */ /* 0x042fe4000bf46270 */
[----:B------:R-:W-:Y:S01]  /*2180*/  VIMNMX R40, PT, PT, R25, UR8, PT ;  /* 0x0000000819287c48 */ /* 0x000fe2000bfe0100 */
[----:B------:R-:W-:Y:S01]  /*2190*/  FADD R26, R26, -R29 ;  /* 0x8000001d1a1a7221 */ /* 0x000fe20000000000 */
[----:B------:R-:W-:Y:S01]  /*21a0*/  FSEL R27, R3, R16, !P2 ;  /* 0x00000010031b7208 */ /* 0x000fe20005000000 */
[----:B------:R-:W-:Y:S01]  /*21b0*/  VIADD R25, R25, 0x1 ;  /* 0x0000000119197836 */ /* 0x000fe20000000000 */
[----:B------:R-:W-:Y:S01]  /*21c0*/  I2FP.F32.S32 R28, R40 ;  /* 0x00000028001c7245 */ /* 0x000fe20000201400 */
[----:B------:R-:W-:Y:S01]  /*21d0*/  FADD R4, -R26, 1 ;  /* 0x3f8000001a047421 */ /* 0x000fe20000000100 */
[----:B------:R-:W-:-:S02]  /*21e0*/  IADD3 R8, PT, PT, R8, 0x1, RZ ;  /* 0x0000000108087810 */ /* 0x000fc40007ffe0ff */
[----:B------:R-:W-:Y:S01]  /*21f0*/  SEL R43, R25, UR8, !P2 ;  /* 0x00000008192b7c07 */ /* 0x000fe2000d000000 */
[----:B------:R-:W-:Y:S01]  /*2200*/  FADD R27, R27, -R28 ;  /* 0x8000001c1b1b7221 */ /* 0x000fe20000000000 */
[----:B------:R-:W-:-:S03]  /*2210*/  SEL R36, R8, UR9, !P0 ;  /* 0x0000000908247c07 */ /* 0x000fc6000c000000 */
[C---:B------:R-:W-:Y:S01]  /*2220*/  FADD R47, -R27.reuse, 1 ;  /* 0x3f8000001b2f7421 */ /* 0x040fe20000000100 */
[----:B------:R-:W-:Y:S01]  /*2230*/  FMUL R45, R26, R27 ;  /* 0x0000001b1a2d7220 */ /* 0x000fe20000400000 */
[----:B------:R-:W-:Y:S02]  /*2240*/  FMUL R49, R27, R4 ;  /* 0x000000041b317220 */ /* 0x000fe40000400000 */
[-C--:B------:R-:W-:Y:S01]  /*2250*/  FMUL R3, R4, R47.reuse ;  /* 0x0000002f04037220 */ /* 0x080fe20000400000 */
[----:B------:R-:W-:-:S07]  /*2260*/  FMUL R47, R26, R47 ;  /* 0x0000002f1a2f7220 */ /* 0x000fce0000400000 */
.L_x_30:
[----:B------:R-:W-:Y:S05]  /*2270*/  BSYNC.RECONVERGENT B0 ;  /* 0x0000000000007941 */ /* 0x000fea0003800200 */
.L_x_29:
[----:B------:R-:W-:Y:S01]  /*2280*/  LOP3.LUT R25, R38, R43, R40, 0xfe, !PT ;  /* 0x0000002b26197212 */ /* 0x000fe200078efe28 */
[----:B------:R-:W-:Y:S03]  /*2290*/  BSSY.RECONVERGENT B4, `(.L_x_31) ;  /* 0x0000060000047945 */ /* 0x000fe60003800200 */
[----:B------:R-:W-:-:S04]  /*22a0*/  LOP3.LUT R25, R25, R36, RZ, 0xfc, !PT ;  /* 0x0000002419197212 */ /* 0x000fc800078efcff */
[----:B------:R-:W-:-:S13]  /*22b0*/  ISETP.GE.AND P0, PT, R25, RZ, PT ;  /* 0x000000ff1900720c */ /* 0x000fda0003f06270 */
[----:B------:R-:W-:Y:S05]  /*22c0*/  @!P0 BRA `(.L_x_32) ;  /* 0x0000000400708947 */ /* 0x000fea0003800000 */
[----:B------:R-:W0:Y:S01]  /*22d0*/  MUFU.RCP R4, R33 ;  /* 0x0000002100047308 */ /* 0x000e220000001000 */
[----:B------:R-:W-:Y:S01]  /*22e0*/  FMUL R3, R22, R3 ;  /* 0x0000000316037220 */ /* 0x000fe20000400000 */
[----:B------:R-:W-:Y:S06]  /*22f0*/  BSSY.RECONVERGENT B5, `(.L_x_33) ;  /* 0x000000c000057945 */ /* 0x000fec0003800200 */
        /* <DEDUP_REMOVED lines=9> */
[----:B------:R-:W-:Y:S05]  /*2390*/  CALL.REL.NOINC `($__internal_3_$__cuda_sm3x_div_rn_noftz_f32_slowpath) ;  /* 0x0000001000d07944 */ /* 0x000fea0003c00000 */
[----:B------:R-:W-:-:S07]  /*23a0*/  IMAD.MOV.U32 R42, RZ, RZ, R3 ;  /* 0x000000ffff2a7224 */ /* 0x000fce00078e0003 */
.L_x_34:
[----:B------:R-:W-:Y:S05]  /*23b0*/  BSYNC.RECONVERGENT B5 ;  /* 0x0000000000057941 */ /* 0x000fea0003800200 */
.L_x_33:
        /* <DEDUP_REMOVED lines=13> */
[----:B------:R-:W-:Y:S05]  /*2490*/  CALL.REL.NOINC `($__internal_3_$__cuda_sm3x_div_rn_noftz_f32_slowpath) ;  /* 0x0000001000907944 */ /* 0x000fea0003c00000 */
[----:B------:R-:W-:-:S07]  /*24a0*/  IMAD.MOV.U32 R44, RZ, RZ, R3 ;  /* 0x000000ffff2c7224 */ /* 0x000fce00078e0003 */
.L_x_36:
[----:B------:R-:W-:Y:S05]  /*24b0*/  BSYNC.RECONVERGENT B5 ;  /* 0x0000000000057941 */ /* 0x000fea0003800200 */
.L_x_35:
        /* <DEDUP_REMOVED lines=11> */
[----:B------:R-:W-:Y:S02]  /*2570*/  MOV R4, R33 ;  /* 0x0000002100047202 */ /* 0x000fe40000000f00 */
[----:B------:R-:W-:-:S07]  /*2580*/  MOV R8, 0x25a0 ;  /* 0x000025a000087802 */ /* 0x000fce0000000f00 */
[----:B------:R-:W-:Y:S05]  /*2590*/  CALL.REL.NOINC `($__internal_3_$__cuda_sm3x_div_rn_noftz_f32_slowpath) ;  /* 0x0000001000507944 */ /* 0x000fea0003c00000 */
[----:B------:R-:W-:-:S07]  /*25a0*/  IMAD.MOV.U32 R46, RZ, RZ, R3 ;  /* 0x000000ffff2e7224 */ /* 0x000fce00078e0003 */
.L_x_38:
[----:B------:R-:W-:Y:S05]  /*25b0*/  BSYNC.RECONVERGENT B5 ;  /* 0x0000000000057941 */ /* 0x000fea0003800200 */
.L_x_37:
        /* <DEDUP_REMOVED lines=11> */
[----:B------:R-:W-:Y:S01]  /*2670*/  MOV R8, 0x26a0 ;  /* 0x000026a000087802 */ /* 0x000fe20000000f00 */
[----:B------:R-:W-:-:S07]  /*2680*/  IMAD.MOV.U32 R4, RZ, RZ, R33 ;  /* 0x000000ffff047224 */ /* 0x000fce00078e0021 */
[----:B------:R-:W-:Y:S05]  /*2690*/  CALL.REL.NOINC `($__internal_3_$__cuda_sm3x_div_rn_noftz_f32_slowpath) ;  /* 0x0000001000107944 */ /* 0x000fea0003c00000 */
.L_x_40:
[----:B------:R-:W-:Y:S05]  /*26a0*/  BSYNC.RECONVERGENT B5 ;  /* 0x0000000000057941 */ /* 0x000fea0003800200 */
.L_x_39:
[----:B------:R-:W0:Y:S01]  /*26b0*/  LDCU UR10, c[0x0][0x3a0] ;  /* 0x00007400ff0a77ac */ /* 0x000e220008000800 */
[----:B------:R-:W-:Y:S01]  /*26c0*/  SHF.R.S32.HI R25, RZ, 0x1f, R40 ;  /* 0x0000001fff197819 */ /* 0x000fe20000011428 */
[----:B------:R-:W1:Y:S01]  /*26d0*/  LDCU.64 UR4, c[0x0][0x3b0] ;  /* 0x00007600ff0477ac */ /* 0x000e620008000a00 */
[----:B0-----:R-:W-:Y:S02]  /*26e0*/  IMAD R38, R38, UR10, RZ ;  /* 0x0000000a26267c24 */ /* 0x001fe4000f8e02ff */
[----:B------:R-:W-:-:S03]  /*26f0*/  IMAD R36, R36, UR10, RZ ;  /* 0x0000000a24247c24 */ /* 0x000fc6000f8e02ff */
[C---:B------:R-:W-:Y:S02]  /*2700*/  IADD3 R4, P2, PT, R30.reuse, R38, RZ ;  /* 0x000000261e047210 */ /* 0x040fe40007f5e0ff */
[----:B------:R-:W-:Y:S02]  /*2710*/  IADD3 R8, P0, PT, R30, R36, RZ ;  /* 0x000000241e087210 */ /* 0x000fe40007f1e0ff */
[----:B------:R-:W-:Y:S02]  /*2720*/  LEA.HI.X.SX32 R38, R38, R35, 0x1, P2 ;  /* 0x0000002326267211 */ /* 0x000fe400010f0eff */
[C---:B------:R-:W-:Y:S02]  /*2730*/  IADD3 R26, P5, PT, R40.reuse, R4, RZ ;  /* 0x00000004281a7210 */ /* 0x040fe40007fbe0ff */
[----:B------:R-:W-:Y:S02]  /*2740*/  IADD3 R40, P3, PT, R40, R8, RZ ;  /* 0x0000000828287210 */ /* 0x000fe40007f7e0ff */
[----:B------:R-:W-:-:S02]  /*2750*/  IADD3 R4, P4, PT, R43, R4, RZ ;  /* 0x000000042b047210 */ /* 0x000fc40007f9e0ff */
[----:B------:R-:W-:Y:S02]  /*2760*/  IADD3 R8, P2, PT, R43, R8, RZ ;  /* 0x000000082b087210 */ /* 0x000fe40007f5e0ff */
[----:B------:R-:W-:Y:S02]  /*2770*/  SHF.R.S32.HI R43, RZ, 0x1f, R43 ;  /* 0x0000001fff2b7819 */ /* 0x000fe4000001142b */
[----:B------:R-:W-:Y:S02]  /*2780*/  LEA.HI.X.SX32 R36, R36, R35, 0x1, P0 ;  /* 0x0000002324247211 */ /* 0x000fe400000f0eff */
[----:B------:R-:W-:Y:S01]  /*2790*/  IADD3.X R29, PT, PT, R25, R38, RZ, P5, !PT ;  /* 0x00000026191d7210 */ /* 0x000fe20002ffe4ff */
[----:B------:R-:W-:Y:S01]  /*27a0*/  IMAD.X R27, R43, 0x1, R38, P4 ;  /* 0x000000012b1b7824 */ /* 0x000fe200020e0626 */
[C---:B-1----:R-:W-:Y:S01]  /*27b0*/  LEA R50, P0, R26.reuse, UR4, 0x2 ;  /* 0x000000041a327c11 */ /* 0x042fe2000f8010ff */
[--C-:B------:R-:W-:Y:S02]  /*27c0*/  IMAD.X R25, R25, 0x1, R36.reuse, P3 ;  /* 0x0000000119197824 */ /* 0x100fe400018e0624 */
[----:B------:R-:W-:Y:S01]  /*27d0*/  IMAD.X R43, R43, 0x1, R36, P2 ;  /* 0x000000012b2b7824 */ /* 0x000fe200010e0624 */
[----:B------:R-:W-:-:S02]  /*27e0*/  LEA.HI.X R51, R26, UR5, R29, 0x2, P0 ;  /* 0x000000051a337c11 */ /* 0x000fc400080f141d */
[----:B------:R-:W-:Y:S02]  /*27f0*/  LEA R48, P0, R4, UR4, 0x2 ;  /* 0x0000000404307c11 */ /* 0x000fe4000f8010ff */
[----:B------:R-:W-:Y:S01]  /*2800*/  LEA R28, P2, R40, UR4, 0x2 ;  /* 0x00000004281c7c11 */ /* 0x000fe2000f8410ff */
[----:B------:R0:W-:Y:S01]  /*2810*/  REDG.E.ADD.F32.FTZ.RN.STRONG.GPU desc[UR6][R50.64], R42 ;  /* 0x0000002a320079a6 */ /* 0x0001e2000c12f306 */
[----:B------:R-:W-:Y:S02]  /*2820*/  LEA R26, P3, R8, UR4, 0x2 ;  /* 0x00000004081a7c11 */ /* 0x000fe4000f8610ff */
[----:B------:R-:W-:Y:S02]  /*2830*/  LEA.HI.X R49, R4, UR5, R27, 0x2, P0 ;  /* 0x0000000504317c11 */ /* 0x000fe400080f141b */
[----:B------:R-:W-:Y:S02]  /*2840*/  LEA.HI.X R29, R40, UR5, R25, 0x2, P2 ;  /* 0x00000005281d7c11 */ /* 0x000fe400090f1419 */
[----:B------:R-:W-:Y:S01]  /*2850*/  LEA.HI.X R27, R8, UR5, R43, 0x2, P3 ;  /* 0x00000005081b7c11 */ /* 0x000fe200098f142b */
[----:B------:R0:W-:Y:S04]  /*2860*/  REDG.E.ADD.F32.FTZ.RN.STRONG.GPU desc[UR6][R48.64], R44 ;  /* 0x0000002c300079a6 */ /* 0x0001e8000c12f306 */
[----:B------:R0:W-:Y:S04]  /*2870*/  REDG.E.ADD.F32.FTZ.RN.STRONG.GPU desc[UR6][R28.64], R46 ;  /* 0x0000002e1c0079a6 */ /* 0x0001e8000c12f306 */
[----:B------:R0:W-:Y:S02]  /*2880*/  REDG.E.ADD.F32.FTZ.RN.STRONG.GPU desc[UR6][R26.64], R3 ;  /* 0x000000031a0079a6 */ /* 0x0001e4000c12f306 */
.L_x_32:
[----:B------:R-:W-:Y:S05]  /*2890*/  BSYNC.RECONVERGENT B4 ;  /* 0x0000000000047941 */ /* 0x000fea0003800200 */
.L_x_31:
[----:B------:R-:W-:Y:S05]  /*28a0*/  @!P1 BRA `(.L_x_41) ;  /* 0xfffffff400749947 */ /* 0x000fea000383ffff */
.L_x_24:
[----:B------:R-:W-:Y:S05]  /*28b0*/  BSYNC.RECONVERGENT B3 ;  /* 0x0000000000037941 */ /* 0x000fea0003800200 */
.L_x_23:
[----:B------:R-:W-:-:S04]  /*28c0*/  IADD3 R34, PT, PT, R34, 0x1, RZ ;  /* 0x0000000122227810 */ /* 0x000fc80007ffe0ff */
[----:B------:R-:W-:-:S13]  /*28d0*/  ISETP.GE.AND P0, PT, R34, R23, PT ;  /* 0x000000172200720c */ /* 0x000fda0003f06270 */
[----:B------:R-:W-:Y:S05]  /*28e0*/  @!P0 BRA `(.L_x_42) ;  /* 0xfffffff400048947 */ /* 0x000fea000383ffff */
.L_x_22:
[----:B------:R-:W-:Y:S05]  /*28f0*/  BSYNC.RECONVERGENT B2 ;  /* 0x0000000000027941 */ /* 0x000fea0003800200 */
.L_x_21:
[----:B------:R-:W0:Y:S01]  /*2900*/  LDC R0, c[0x0][0x370] ;  /* 0x0000dc00ff007b82 */ /* 0x000e220000000800 */
[----:B------:R-:W1:Y:S01]  /*2910*/  LDCU UR4, c[0x0][0x380] ;  /* 0x00007000ff0477ac */ /* 0x000e620008000800 */
[----:B0-----:R-:W-:-:S05]  /*2920*/  IMAD R3, R0, UR11, RZ ;  /* 0x0000000b00037c24 */ /* 0x001fca000f8e02ff */
[----:B------:R-:W-:-:S05]  /*2930*/  IADD3 R12, P0, PT, R3, R12, RZ ;  /* 0x0000000c030c7210 */ /* 0x000fca0007f1e0ff */
[----:B------:R-:W-:Y:S01]  /*2940*/  IMAD.X R13, RZ, RZ, R13, P0 ;  /* 0x000000ffff0d7224 */ /* 0x000fe200000e060d */
[----:B-1----:R-:W-:-:S04]  /*2950*/  ISETP.GE.U32.AND P0, PT, R12, UR4, PT ;  /* 0x000000040c007c0c */ /* 0x002fc8000bf06070 */
[----:B------:R-:W-:-:S13]  /*2960*/  ISETP.GE.U32.AND.EX P0, PT, R13, UR12, PT, P0 ;  /* 0x0000000c0d007c0c */ /* 0x000fda000bf06100 */
[----:B------:R-:W-:Y:S05]  /*2970*/  @!P0 BRA `(.L_x_43) ;  /* 0xffffffd800088947 */ /* 0x000fea000383ffff */
[----:B------:R-:W-:Y:S05]  /*2980*/  EXIT ;  /* 0x000000000000794d */ /* 0x000fea0003800000 */
        .weak           $__internal_0_$__cuda_sm20_div_rn_f64_full
        .type           $__internal_0_$__cuda_sm20_div_rn_f64_full,@function
        .size           $__internal_0_$__cuda_sm20_div_rn_f64_full,($__internal_1_$__cuda_sm20_div_u64 - $__internal_0_$__cuda_sm20_div_rn_f64_full)
$__internal_0_$__cuda_sm20_div_rn_f64_full:
[----:B------:R-:W-:Y:S02]  /*2990*/  IMAD.MOV.U32 R3, RZ, RZ, 0x3ff68000 ;  /* 0x3ff68000ff037424 */ /* 0x000fe400078e00ff */
[----:B------:R-:W-:Y:S02]  /*29a0*/  HFMA2 R24, -RZ, RZ, 0, 5.9604644775390625e-08 ;  /* 0x00000001ff187431 */ /* 0x000fe400000001ff */
[----:B------:R-:W-:Y:S01]  /*29b0*/  IMAD.MOV.U32 R2, RZ, RZ, 0x0 ;  /* 0x00000000ff027424 */ /* 0x000fe200078e00ff */
[C---:B------:R-:W-:Y:S01]  /*29c0*/  FSETP.GEU.AND P1, PT, |R21|.reuse, 1.469367938527859385e-39, PT ;  /* 0x001000001500780b */ /* 0x040fe20003f2e200 */
[----:B------:R-:W0:Y:S01]  /*29d0*/  MUFU.RCP64H R25, R3 ;  /* 0x0000000300197308 */ /* 0x000e220000001800 */
[----:B------:R-:W-:Y:S01]  /*29e0*/  LOP3.LUT R37, R21, 0x7ff00000, RZ, 0xc0, !PT ;  /* 0x7ff0000015257812 */ /* 0x000fe200078ec0ff */
[----:B------:R-:W-:Y:S01]  /*29f0*/  IMAD.MOV.U32 R23, RZ, RZ, 0x1ca00000 ;  /* 0x1ca00000ff177424 */ /* 0x000fe200078e00ff */
[----:B------:R-:W-:Y:S01]  /*2a00*/  BSSY.RECONVERGENT B1, `(.L_x_44) ;  /* 0x0000044000017945 */ /* 0x000fe20003800200 */
[----:B------:R-:W-:Y:S01]  /*2a10*/  IMAD.MOV.U32 R32, RZ, RZ, 0x40600000 ;  /* 0x40600000ff207424 */ /* 0x000fe200078e00ff */
[----:B------:R-:W-:-:S02]  /*2a20*/  ISETP.GE.U32.AND P0, PT, R37, 0x40600000, PT ;  /* 0x406000002500780c */ /* 0x000fc40003f06070 */
[----:B------:R-:W-:Y:S01]  /*2a30*/  MOV R29, R37 ;  /* 0x00000025001d7202 */ /* 0x000fe20000000f00 */
[----:B------:R-:W-:Y:S01]  /*2a40*/  VIADD R38, R32, 0xffffffff ;  /* 0xffffffff20267836 */ /* 0x000fe20000000000 */
[----:B------:R-:W-:-:S04]  /*2a50*/  SEL R23, R23, 0x63400000, !P0 ;  /* 0x6340000017177807 */ /* 0x000fc80004000000 */
[----:B------:R-:W-:Y:S01]  /*2a60*/  @!P1 LOP3.LUT R34, R23, 0x80000000, R21, 0xf8, !PT ;  /* 0x8000000017229812 */ /* 0x000fe200078ef815 */
[----:B0-----:R-:W-:-:S03]  /*2a70*/  DFMA R4, R24, -R2, 1 ;  /* 0x3ff000001804742b */ /* 0x001fc60000000802 */
[----:B------:R-:W-:Y:S01]  /*2a80*/  @!P1 LOP3.LUT R35, R34, 0x100000, RZ, 0xfc, !PT ;  /* 0x0010000022239812 */ /* 0x000fe200078efcff */
[----:B------:R-:W-:-:S04]  /*2a90*/  @!P1 IMAD.MOV.U32 R34, RZ, RZ, RZ ;  /* 0x000000ffff229224 */ /* 0x000fc800078e00ff */
[----:B------:R-:W-:-:S08]  /*2aa0*/  DFMA R4, R4, R4, R4 ;  /* 0x000000040404722b */ /* 0x000fd00000000004 */
[----:B------:R-:W-:Y:S01]  /*2ab0*/  DFMA R24, R24, R4, R24 ;  /* 0x000000041818722b */ /* 0x000fe20000000018 */
[----:B------:R-:W-:Y:S01]  /*2ac0*/  LOP3.LUT R5, R23, 0x800fffff, R21, 0xf8, !PT ;  /* 0x800fffff17057812 */ /* 0x000fe200078ef815 */
[----:B------:R-:W-:-:S06]  /*2ad0*/  IMAD.MOV.U32 R4, RZ, RZ, R20 ;  /* 0x000000ffff047224 */ /* 0x000fcc00078e0014 */
[----:B------:R-:W-:Y:S02]  /*2ae0*/  DFMA R26, R24, -R2, 1 ;  /* 0x3ff00000181a742b */ /* 0x000fe40000000802 */
[----:B------:R-:W-:-:S06]  /*2af0*/  @!P1 DFMA R4, R4, 2, -R34 ;  /* 0x400000000404982b */ /* 0x000fcc0000000822 */
[----:B------:R-:W-:-:S04]  /*2b00*/  DFMA R26, R24, R26, R24 ;  /* 0x0000001a181a722b */ /* 0x000fc80000000018 */
[----:B------:R-:W-:-:S04]  /*2b10*/  @!P1 LOP3.LUT R29, R5, 0x7ff00000, RZ, 0xc0, !PT ;  /* 0x7ff00000051d9812 */ /* 0x000fc800078ec0ff */
[----:B------:R-:W-:Y:S01]  /*2b20*/  DMUL R24, R26, R4 ;  /* 0x000000041a187228 */ /* 0x000fe20000000000 */
[----:B------:R-:W-:-:S05]  /*2b30*/  VIADD R36, R29, 0xffffffff ;  /* 0xffffffff1d247836 */ /* 0x000fca0000000000 */
[----:B------:R-:W-:Y:S02]  /*2b40*/  ISETP.GT.U32.AND P0, PT, R36, 0x7feffffe, PT ;  /* 0x7feffffe2400780c */ /* 0x000fe40003f04070 */
[----:B------:R-:W-:Y:S02]  /*2b50*/  DFMA R34, R24, -R2, R4 ;  /* 0x800000021822722b */ /* 0x000fe40000000004 */
[----:B------:R-:W-:-:S06]  /*2b60*/  ISETP.GT.U32.OR P0, PT, R38, 0x7feffffe, P0 ;  /* 0x7feffffe2600780c */ /* 0x000fcc0000704470 */
[----:B------:R-:W-:-:S07]  /*2b70*/  DFMA R26, R26, R34, R24 ;  /* 0x000000221a1a722b */ /* 0x000fce0000000018 */
[----:B------:R-:W-:Y:S05]  /*2b80*/  @P0 BRA `(.L_x_45) ;  /* 0x0000000000680947 */ /* 0x000fea0003800000 */
[----:B------:R-:W-:-:S04]  /*2b90*/  MOV R20, 0x40600000 ;  /* 0x4060000000147802 */ /* 0x000fc80000000f00 */
[----:B------:R-:W-:-:S04]  /*2ba0*/  VIADDMNMX R20, R37, -R20, 0xb9600000, !PT ;  /* 0xb960000025147446 */ /* 0x000fc80007800914 */
[----:B------:R-:W-:-:S05]  /*2bb0*/  VIMNMX R20, PT, PT, R20, 0x46a00000, PT ;  /* 0x46a0000014147848 */ /* 0x000fca0003fe0100 */
[----:B------:R-:W-:Y:S02]  /*2bc0*/  IMAD.IADD R23, R20, 0x1, -R23 ;  /* 0x0000000114177824 */ /* 0x000fe400078e0a17 */
[----:B------:R-:W-:Y:S02]  /*2bd0*/  IMAD.MOV.U32 R20, RZ, RZ, RZ ;  /* 0x000000ffff147224 */ /* 0x000fe400078e00ff */
[----:B------:R-:W-:-:S06]  /*2be0*/  VIADD R21, R23, 0x7fe00000 ;  /* 0x7fe0000017157836 */ /* 0x000fcc0000000000 */
[----:B------:R-:W-:-:S10]  /*2bf0*/  DMUL R24, R26, R20 ;  /* 0x000000141a187228 */ /* 0x000fd40000000000 */
[----:B------:R-:W-:-:S13]  /*2c00*/  FSETP.GTU.AND P0, PT, |R25|, 1.469367938527859385e-39, PT ;  /* 0x001000001900780b */ /* 0x000fda0003f0c200 */
[----:B------:R-:W-:Y:S05]  /*2c10*/  @P0 BRA `(.L_x_46) ;  /* 0x0000000000880947 */ /* 0x000fea0003800000 */
[----:B------:R-:W-:Y:S01]  /*2c20*/  DFMA R2, R26, -R2, R4 ;  /* 0x800000021a02722b */ /* 0x000fe20000000004 */
[----:B------:R-:W-:-:S09]  /*2c30*/  MOV R20, RZ ;  /* 0x000000ff00147202 */ /* 0x000fd20000000f00 */
[C---:B------:R-:W-:Y:S02]  /*2c40*/  FSETP.NEU.AND P0, PT, R3.reuse, RZ, PT ;  /* 0x000000ff0300720b */ /* 0x040fe40003f0d000 */
[----:B------:R-:W-:-:S04]  /*2c50*/  LOP3.LUT R2, R3, 0x40668000, RZ, 0x3c, !PT ;  /* 0x4066800003027812 */ /* 0x000fc800078e3cff */
[----:B------:R-:W-:-:S04]  /*2c60*/  LOP3.LUT R5, R2, 0x80000000, RZ, 0xc0, !PT ;  /* 0x8000000002057812 */ /* 0x000fc800078ec0ff */
[----:B------:R-:W-:-:S03]  /*2c70*/  LOP3.LUT R21, R5, R21, RZ, 0xfc, !PT ;  /* 0x0000001505157212 */ /* 0x000fc600078efcff */
[----:B------:R-:W-:Y:S05]  /*2c80*/  @!P0 BRA `(.L_x_46) ;  /* 0x00000000006c8947 */ /* 0x000fea0003800000 */
[----:B------:R-:W-:Y:S01]  /*2c90*/  IMAD.MOV R3, RZ, RZ, -R23 ;  /* 0x000000ffff037224 */ /* 0x000fe200078e0a17 */
[----:B------:R-:W-:Y:S01]  /*2ca0*/  DMUL.RP R20, R26, R20 ;  /* 0x000000141a147228 */ /* 0x000fe20000008000 */
[----:B------:R-:W-:-:S06]  /*2cb0*/  IMAD.MOV.U32 R2, RZ, RZ, RZ ;  /* 0x000000ffff027224 */ /* 0x000fcc00078e00ff */
[----:B------:R-:W-:-:S03]  /*2cc0*/  DFMA R2, R24, -R2, R26 ;  /* 0x800000021802722b */ /* 0x000fc6000000001a */
[----:B------:R-:W-:-:S03]  /*2cd0*/  LOP3.LUT R5, R21, R5, RZ, 0x3c, !PT ;  /* 0x0000000515057212 */ /* 0x000fc600078e3cff */
[----:B------:R-:W-:-:S04]  /*2ce0*/  IADD3 R2, PT, PT, -R23, -0x43300000, RZ ;  /* 0xbcd0000017027810 */ /* 0x000fc80007ffe1ff */
[----:B------:R-:W-:-:S04]  /*2cf0*/  FSETP.NEU.AND P0, PT, |R3|, R2, PT ;  /* 0x000000020300720b */ /* 0x000fc80003f0d200 */
[----:B------:R-:W-:Y:S02]  /*2d00*/  FSEL R24, R20, R24, !P0 ;  /* 0x0000001814187208 */ /* 0x000fe40004000000 */
[----:B------:R-:W-:Y:S01]  /*2d10*/  FSEL R25, R5, R25, !P0 ;  /* 0x0000001905197208 */ /* 0x000fe20004000000 */
[----:B------:R-:W-:Y:S06]  /*2d20*/  BRA `(.L_x_46) ;  /* 0x0000000000447947 */ /* 0x000fec0003800000 */
.L_x_45:
[----:B------:R-:W-:-:S14]  /*2d30*/  DSETP.NAN.AND P0, PT, R20, R20, PT ;  /* 0x000000141400722a */ /* 0x000fdc0003f08000 */
[----:B------:R-:W-:Y:S05]  /*2d40*/  @P0 BRA `(.L_x_47) ;  /* 0x0000000000340947 */ /* 0x000fea0003800000 */
[----:B------:R-:W-:Y:S01]  /*2d50*/  ISETP.NE.AND P0, PT, R29, R32, PT ;  /* 0x000000201d00720c */ /* 0x000fe20003f05270 */
[----:B------:R-:W-:Y:S01]  /*2d60*/  IMAD.MOV.U32 R24, RZ, RZ, 0x0 ;  /* 0x00000000ff187424 */ /* 0x000fe200078e00ff */
[----:B------:R-:W-:-:S11]  /*2d70*/  MOV R25, 0xfff80000 ;  /* 0xfff8000000197802 */ /* 0x000fd60000000f00 */
[----:B------:R-:W-:Y:S05]  /*2d80*/  @!P0 BRA `(.L_x_46) ;  /* 0x00000000002c8947 */ /* 0x000fea0003800000 */
[----:B------:R-:W-:Y:S02]  /*2d90*/  ISETP.NE.AND P0, PT, R29, 0x7ff00000, PT ;  /* 0x7ff000001d00780c */ /* 0x000fe40003f05270 */
[----:B------:R-:W-:Y:S02]  /*2da0*/  LOP3.LUT R20, R21, 0x40668000, RZ, 0x3c, !PT ;  /* 0x4066800015147812 */ /* 0x000fe400078e3cff */
[----:B------:R-:W-:Y:S02]  /*2db0*/  ISETP.EQ.OR P0, PT, R32, RZ, !P0 ;  /* 0x000000ff2000720c */ /* 0x000fe40004702670 */
[----:B------:R-:W-:-:S11]  /*2dc0*/  LOP3.LUT R25, R20, 0x80000000, RZ, 0xc0, !PT ;  /* 0x8000000014197812 */ /* 0x000fd600078ec0ff */
[----:B------:R-:W-:Y:S01]  /*2dd0*/  @P0 LOP3.LUT R2, R25, 0x7ff00000, RZ, 0xfc, !PT ;  /* 0x7ff0000019020812 */ /* 0x000fe200078efcff */
[----:B------:R-:W-:Y:S02]  /*2de0*/  @!P0 IMAD.MOV.U32 R24, RZ, RZ, RZ ;  /* 0x000000ffff188224 */ /* 0x000fe400078e00ff */
[----:B------:R-:W-:Y:S02]  /*2df0*/  @P0 IMAD.MOV.U32 R24, RZ, RZ, RZ ;  /* 0x000000ffff180224 */ /* 0x000fe400078e00ff */
[----:B------:R-:W-:Y:S01]  /*2e00*/  @P0 IMAD.MOV.U32 R25, RZ, RZ, R2 ;  /* 0x000000ffff190224 */ /* 0x000fe200078e0002 */
[----:B------:R-:W-:Y:S06]  /*2e10*/  BRA `(.L_x_46) ;  /* 0x0000000000087947 */ /* 0x000fec0003800000 */
.L_x_47:
[----:B------:R-:W-:Y:S02]  /*2e20*/  LOP3.LUT R25, R21, 0x80000, RZ, 0xfc, !PT ;  /* 0x0008000015197812 */ /* 0x000fe400078efcff */
[----:B------:R-:W-:-:S07]  /*2e30*/  MOV R24, R20 ;  /* 0x0000001400187202 */ /* 0x000fce0000000f00 */
.L_x_46:
[----:B------:R-:W-:Y:S05]  /*2e40*/  BSYNC.RECONVERGENT B1 ;  /* 0x0000000000017941 */ /* 0x000fea0003800200 */
.L_x_44:
[----:B------:R-:W-:Y:S02]  /*2e50*/  IMAD.MOV.U32 R29, RZ, RZ, 0x0 ;  /* 0x00000000ff1d7424 */ /* 0x000fe400078e00ff */
[----:B------:R-:W-:Y:S02]  /*2e60*/  IMAD.MOV.U32 R2, RZ, RZ, R24 ;  /* 0x000000ffff027224 */ /* 0x000fe400078e0018 */
[----:B------:R-:W-:Y:S01]  /*2e70*/  IMAD.MOV.U32 R3, RZ, RZ, R25 ;  /* 0x000000ffff037224 */ /* 0x000fe200078e0019 */
[----:B------:R-:W-:Y:S06]  /*2e80*/  RET.REL.NODEC R28 `(_ZN6caffe288_GLOBAL__N__64_tmpxft_0000680d_00000000_7_roi_align_rotated_gradient_op_cpp1_ii_dcadd36523RoIAlignRotatedBackwardIfEEviPKT_iS2_iiiiiiPS2_S4_) ;  /* 0xffffffd01c5c7950 */ /* 0x000fec0003c3ffff */
        .weak           $__internal_1_$__cuda_sm20_div_u64
        .type           $__internal_1_$__cuda_sm20_div_u64,@function
        .size           $__internal_1_$__cuda_sm20_div_u64,($__internal_2_$__cuda_sm20_rem_u64 - $__internal_1_$__cuda_sm20_div_u64)
$__internal_1_$__cuda_sm20_div_u64:
[----:B------:R-:W-:Y:S01]  /*2e90*/  MOV R24, R23 ;  /* 0x0000001700187202 */ /* 0x000fe20000000f00 */
[----:B------:R-:W-:-:S04]  /*2ea0*/  IMAD.MOV.U32 R25, RZ, RZ, R21 ;  /* 0x000000ffff197224 */ /* 0x000fc800078e0015 */
[----:B------:R-:W0:Y:S08]  /*2eb0*/  I2F.U64.RP R20, R24 ;  /* 0x0000001800147312 */ /* 0x000e300000309000 */
[----:B0-----:R-:W0:Y:S02]  /*2ec0*/  MUFU.RCP R20, R20 ;  /* 0x0000001400147308 */ /* 0x001e240000001000 */
[----:B0-----:R-:W-:-:S06]  /*2ed0*/  VIADD R4, R20, 0x1ffffffe ;  /* 0x1ffffffe14047836 */ /* 0x001fcc0000000000 */
[----:B------:R-:W0:Y:S02]  /*2ee0*/  F2I.U64.TRUNC R4, R4 ;  /* 0x0000000400047311 */ /* 0x000e24000020d800 */
[----:B0-----:R-:W-:-:S04]  /*2ef0*/  IMAD.WIDE.U32 R18, R4, R23, RZ ;  /* 0x0000001704127225 */ /* 0x001fc800078e00ff */
[----:B------:R-:W-:Y:S01]  /*2f00*/  IMAD R19, R4, R21, R19 ;  /* 0x0000001504137224 */ /* 0x000fe200078e0213 */
[----:B------:R-:W-:-:S03]  /*2f10*/  IADD3 R27, P0, PT, RZ, -R18, RZ ;  /* 0x80000012ff1b7210 */ /* 0x000fc60007f1e0ff */
[----:B------:R-:W-:Y:S02]  /*2f20*/  IMAD R19, R5, R23, R19 ;  /* 0x0000001705137224 */ /* 0x000fe400078e0213 */
[----:B------:R-:W-:-:S04]  /*2f30*/  IMAD.HI.U32 R18, R4, R27, RZ ;  /* 0x0000001b04127227 */ /* 0x000fc800078e00ff */
[----:B------:R-:W-:Y:S01]  /*2f40*/  IMAD.X R29, RZ, RZ, ~R19, P0 ;  /* 0x000000ffff1d7224 */ /* 0x000fe200000e0e13 */
[----:B------:R-:W-:-:S03]  /*2f50*/  MOV R19, R4 ;  /* 0x0000000400137202 */ /* 0x000fc60000000f00 */
[-C--:B------:R-:W-:Y:S02]  /*2f60*/  IMAD R25, R5, R29.reuse, RZ ;  /* 0x0000001d05197224 */ /* 0x080fe400078e02ff */
[----:B------:R-:W-:-:S04]  /*2f70*/  IMAD.WIDE.U32 R18, P0, R4, R29, R18 ;  /* 0x0000001d04127225 */ /* 0x000fc80007800012 */
[----:B------:R-:W-:-:S04]  /*2f80*/  IMAD.HI.U32 R29, R5, R29, RZ ;  /* 0x0000001d051d7227 */ /* 0x000fc800078e00ff */
[----:B------:R-:W-:-:S05]  /*2f90*/  IMAD.HI.U32 R18, P1, R5, R27, R18 ;  /* 0x0000001b05127227 */ /* 0x000fca0007820012 */
[----:B------:R-:W-:Y:S01]  /*2fa0*/  IADD3 R19, P2, PT, R25, R18, RZ ;  /* 0x0000001219137210 */ /* 0x000fe20007f5e0ff */
[----:B------:R-:W-:-:S04]  /*2fb0*/  IMAD.X R18, R29, 0x1, R5, P0 ;  /* 0x000000011d127824 */ /* 0x000fc800000e0605 */
[----:B------:R-:W-:Y:S01]  /*2fc0*/  IMAD.WIDE.U32 R4, R19, R23, RZ ;  /* 0x0000001713047225 */ /* 0x000fe200078e00ff */
[----:B------:R-:W-:-:S03]  /*2fd0*/  IADD3.X R20, PT, PT, RZ, RZ, R18, P2, P1 ;  /* 0x000000ffff147210 */ /* 0x000fc600017e2412 */
[----:B------:R-:W-:Y:S01]  /*2fe0*/  IMAD R5, R19, R21, R5 ;  /* 0x0000001513057224 */ /* 0x000fe200078e0205 */
[----:B------:R-:W-:-:S03]  /*2ff0*/  IADD3 R25, P0, PT, RZ, -R4, RZ ;  /* 0x80000004ff197210 */ /* 0x000fc60007f1e0ff */
[----:B------:R-:W-:Y:S02]  /*3000*/  IMAD R5, R20, R23, R5 ;  /* 0x0000001714057224 */ /* 0x000fe400078e0205 */
[----:B------:R-:W-:-:S04]  /*3010*/  IMAD.HI.U32 R18, R19, R25, RZ ;  /* 0x0000001913127227 */ /* 0x000fc800078e00ff */
[----:B------:R-:W-:-:S04]  /*3020*/  IMAD.X R5, RZ, RZ, ~R5, P0 ;  /* 0x000000ffff057224 */ /* 0x000fc800000e0e05 */
[----:B------:R-:W-:-:S04]  /*3030*/  IMAD.WIDE.U32 R18, P0, R19, R5, R18 ;  /* 0x0000000513127225 */ /* 0x000fc80007800012 */
[C---:B------:R-:W-:Y:S02]  /*3040*/  IMAD R4, R20.reuse, R5, RZ ;  /* 0x0000000514047224 */ /* 0x040fe400078e02ff */
[----:B------:R-:W-:-:S04]  /*3050*/  IMAD.HI.U32 R19, P1, R20, R25, R18 ;  /* 0x0000001914137227 */ /* 0x000fc80007820012 */
[----:B------:R-:W-:Y:S01]  /*3060*/  IMAD.HI.U32 R5, R20, R5, RZ ;  /* 0x0000000514057227 */ /* 0x000fe200078e00ff */
[----:B------:R-:W-:-:S03]  /*3070*/  IADD3 R19, P2, PT, R4, R19, RZ ;  /* 0x0000001304137210 */ /* 0x000fc60007f5e0ff */
[----:B------:R-:W-:Y:S02]  /*3080*/  IMAD.X R20, R5, 0x1, R20, P0 ;  /* 0x0000000105147824 */ /* 0x000fe400000e0614 */
[----:B------:R-:W-:Y:S02]  /*3090*/  HFMA2 R5, -RZ, RZ, 0, 0 ;  /* 0x00000000ff057431 */ /* 0x000fe400000001ff */
[----:B------:R-:W-:Y:S01]  /*30a0*/  IMAD.HI.U32 R4, R19, R0, RZ ;  /* 0x0000000013047227 */ /* 0x000fe200078e00ff */
[----:B------:R-:W-:-:S05]  /*30b0*/  IADD3.X R25, PT, PT, RZ, RZ, R20, P2, P1 ;  /* 0x000000ffff197210 */ /* 0x000fca00017e2414 */
[----:B------:R-:W-:-:S04]  /*30c0*/  IMAD.HI.U32 R18, R25, R6, RZ ;  /* 0x0000000619127227 */ /* 0x000fc800078e00ff */
[----:B------:R-:W-:-:S04]  /*30d0*/  IMAD.WIDE.U32 R4, R19, R6, R4 ;  /* 0x0000000613047225 */ /* 0x000fc800078e0004 */
[C---:B------:R-:W-:Y:S02]  /*30e0*/  IMAD R19, R25.reuse, R6, RZ ;  /* 0x0000000619137224 */ /* 0x040fe400078e02ff */
[----:B------:R-:W-:-:S04]  /*30f0*/  IMAD.HI.U32 R4, P0, R25, R0, R4 ;  /* 0x0000000019047227 */ /* 0x000fc80007800004 */
[----:B------:R-:W-:Y:S01]  /*3100*/  IMAD.X R18, RZ, RZ, R18, P0 ;  /* 0x000000ffff127224 */ /* 0x000fe200000e0612 */
[----:B------:R-:W-:-:S05]  /*3110*/  IADD3 R20, P1, PT, R19, R4, RZ ;  /* 0x0000000413147210 */ /* 0x000fca0007f3e0ff */
[----:B------:R-:W-:-:S04]  /*3120*/  IMAD.WIDE.U32 R4, R20, R23, RZ ;  /* 0x0000001714047225 */ /* 0x000fc800078e00ff */
[----:B------:R-:W-:Y:S01]  /*3130*/  IMAD.X R18, RZ, RZ, R18, P1 ;  /* 0x000000ffff127224 */ /* 0x000fe200008e0612 */
[----:B------:R-:W-:Y:S01]  /*3140*/  IADD3 R22, P1, PT, -R4, R0, RZ ;  /* 0x0000000004167210 */ /* 0x000fe20007f3e1ff */
[----:B------:R-:W-:-:S03]  /*3150*/  IMAD R5, R20, R21, R5 ;  /* 0x0000001514057224 */ /* 0x000fc600078e0205 */
[-C--:B------:R-:W-:Y:S01]  /*3160*/  ISETP.GE.U32.AND P0, PT, R22, R23.reuse, PT ;  /* 0x000000171600720c */ /* 0x080fe20003f06070 */
[----:B------:R-:W-:-:S04]  /*3170*/  IMAD R5, R18, R23, R5 ;  /* 0x0000001712057224 */ /* 0x000fc800078e0205 */
[----:B------:R-:W-:Y:S01]  /*3180*/  IMAD.X R6, R6, 0x1, ~R5, P1 ;  /* 0x0000000106067824 */ /* 0x000fe200008e0e05 */
[----:B------:R-:W-:Y:S02]  /*3190*/  IADD3 R5, P2, PT, R20, 0x1, RZ ;  /* 0x0000000114057810 */ /* 0x000fe40007f5e0ff */
[----:B------:R-:W-:Y:S02]  /*31a0*/  IADD3 R0, P1, PT, -R23, R22, RZ ;  /* 0x0000001617007210 */ /* 0x000fe40007f3e1ff */
[----:B------:R-:W-:Y:S01]  /*31b0*/  ISETP.GE.U32.AND.EX P0, PT, R6, R21, PT, P0 ;  /* 0x000000150600720c */ /* 0x000fe20003f06100 */
[----:B------:R-:W-:Y:S01]  /*31c0*/  IMAD.X R19, RZ, RZ, R18, P2 ;  /* 0x000000ffff137224 */ /* 0x000fe200010e0612 */
[----:B------:R-:W-:Y:S02]  /*31d0*/  IADD3.X R4, PT, PT, ~R21, R6, RZ, P1, !PT ;  /* 0x0000000615047210 */ /* 0x000fe40000ffe5ff */
[----:B------:R-:W-:Y:S02]  /*31e0*/  SEL R0, R0, R22, P0 ;  /* 0x0000001600007207 */ /* 0x000fe40000000000 */
[----:B------:R-:W-:-:S02]  /*31f0*/  SEL R5, R5, R20, P0 ;  /* 0x0000001405057207 */ /* 0x000fc40000000000 */
[----:B------:R-:W-:Y:S02]  /*3200*/  SEL R4, R4, R6, P0 ;  /* 0x0000000604047207 */ /* 0x000fe40000000000 */
[----:B------:R-:W-:Y:S02]  /*3210*/  SEL R18, R19, R18, P0 ;  /* 0x0000001213127207 */ /* 0x000fe40000000000 */
[----:B------:R-:W-:Y:S02]  /*3220*/  ISETP.GE.U32.AND P0, PT, R0, R23, PT ;  /* 0x000000170000720c */ /* 0x000fe40003f06070 */
[----:B------:R-:W-:Y:S02]  /*3230*/  IADD3 R22, P2, PT, R5, 0x1, RZ ;  /* 0x0000000105167810 */ /* 0x000fe40007f5e0ff */
[----:B------:R-:W-:Y:S01]  /*3240*/  ISETP.GE.U32.AND.EX P0, PT, R4, R21, PT, P0 ;  /* 0x000000150400720c */ /* 0x000fe20003f06100 */
[----:B------:R-:W-:Y:S01]  /*3250*/  IMAD.MOV.U32 R4, RZ, RZ, R8 ;  /* 0x000000ffff047224 */ /* 0x000fe200078e0008 */
[----:B------:R-:W-:Y:S01]  /*3260*/  ISETP.NE.U32.AND P1, PT, R23, RZ, PT ;  /* 0x000000ff1700720c */ /* 0x000fe20003f25070 */
[----:B------:R-:W-:Y:S01]  /*3270*/  IMAD.X R19, RZ, RZ, R18, P2 ;  /* 0x000000ffff137224 */ /* 0x000fe200010e0612 */
[----:B------:R-:W-:-:S02]  /*3280*/  SEL R22, R22, R5, P0 ;  /* 0x0000000516167207 */ /* 0x000fc40000000000 */
[----:B------:R-:W-:Y:S02]  /*3290*/  MOV R5, 0x0 ;  /* 0x0000000000057802 */ /* 0x000fe40000000f00 */
[----:B------:R-:W-:Y:S02]  /*32a0*/  ISETP.NE.AND.EX P1, PT, R21, RZ, PT, P1 ;  /* 0x000000ff1500720c */ /* 0x000fe40003f25310 */
[----:B------:R-:W-:Y:S02]  /*32b0*/  SEL R19, R19, R18, P0 ;  /* 0x0000001213137207 */ /* 0x000fe40000000000 */
[----:B------:R-:W-:Y:S02]  /*32c0*/  SEL R22, R22, 0xffffffff, P1 ;  /* 0xffffffff16167807 */ /* 0x000fe40000800000 */
[----:B------:R-:W-:Y:S01]  /*32d0*/  SEL R19, R19, 0xffffffff, P1 ;  /* 0xffffffff13137807 */ /* 0x000fe20000800000 */
[----:B------:R-:W-:Y:S06]  /*32e0*/  RET.REL.NODEC R4 `(_ZN6caffe288_GLOBAL__N__64_tmpxft_0000680d_00000000_7_roi_align_rotated_gradient_op_cpp1_ii_dcadd36523RoIAlignRotatedBackwardIfEEviPKT_iS2_iiiiiiPS2_S4_) ;  /* 0xffffffcc04447950 */ /* 0x000fec0003c3ffff */
        .weak           $__internal_2_$__cuda_sm20_rem_u64
        .type           $__internal_2_$__cuda_sm20_rem_u64,@function
        .size           $__internal_2_$__cuda_sm20_rem_u64,($__internal_3_$__cuda_sm3x_div_rn_noftz_f32_slowpath - $__internal_2_$__cuda_sm20_rem_u64)
$__internal_2_$__cuda_sm20_rem_u64:
[----:B------:R-:W-:Y:S02]  /*32f0*/  IMAD.MOV.U32 R24, RZ, RZ, R23 ;  /* 0x000000ffff187224 */ /* 0x000fe400078e0017 */
        /* <DEDUP_REMOVED lines=9> */
[----:B------:R-:W-:-:S03]  /*3390*/  IMAD.HI.U32 R18, R4, R27, RZ ;  /* 0x0000001b04127227 */ /* 0x000fc600078e00ff */
[----:B------:R-:W-:Y:S01]  /*33a0*/  IADD3.X R29, PT, PT, RZ, ~R19, RZ, P0, !PT ;  /* 0x80000013ff1d7210 */ /* 0x000fe200007fe4ff */
[----:B------:R-:W-:-:S04]  /*33b0*/  IMAD.MOV.U32 R19, RZ, RZ, R4 ;  /* 0x000000ffff137224 */ /* 0x000fc800078e0004 */
[----:B------:R-:W-:-:S04]  /*33c0*/  IMAD.WIDE.U32 R18, P0, R4, R29, R18 ;  /* 0x0000001d04127225 */ /* 0x000fc80007800012 */
[C---:B------:R-:W-:Y:S02]  /*33d0*/  IMAD R25, R5.reuse, R29, RZ ;  /* 0x0000001d05197224 */ /* 0x040fe400078e02ff */
[----:B------:R-:W-:-:S04]  /*33e0*/  IMAD.HI.U32 R18, P1, R5, R27, R18 ;  /* 0x0000001b05127227 */ /* 0x000fc80007820012 */
[----:B------:R-:W-:Y:S01]  /*33f0*/  IMAD.HI.U32 R29, R5, R29, RZ ;  /* 0x0000001d051d7227 */ /* 0x000fe200078e00ff */
[----:B------:R-:W-:-:S03]  /*3400*/  IADD3 R19, P2, PT, R25, R18, RZ ;  /* 0x0000001219137210 */ /* 0x000fc60007f5e0ff */
[----:B------:R-:W-:Y:S02]  /*3410*/  IMAD.X R18, R29, 0x1, R5, P0 ;  /* 0x000000011d127824 */ /* 0x000fe400000e0605 */
[----:B------:R-:W-:-:S03]  /*3420*/  IMAD.WIDE.U32 R4, R19, R23, RZ ;  /* 0x0000001713047225 */ /* 0x000fc600078e00ff */
[----:B------:R-:W-:Y:S01]  /*3430*/  IADD3.X R20, PT, PT, RZ, RZ, R18, P2, P1 ;  /* 0x000000ffff147210 */ /* 0x000fe200017e2412 */
        /* <DEDUP_REMOVED lines=9> */
[----:B------:R-:W-:-:S04]  /*34d0*/  IADD3 R19, P2, PT, R4, R19, RZ ;  /* 0x0000001304137210 */ /* 0x000fc80007f5e0ff */
[----:B------:R-:W-:Y:S01]  /*34e0*/  IADD3.X R20, PT, PT, R5, R20, RZ, P0, !PT ;  /* 0x0000001405147210 */ /* 0x000fe200007fe4ff */
[----:B------:R-:W-:-:S03]  /*34f0*/  IMAD.HI.U32 R4, R19, R0, RZ ;  /* 0x0000000013047227 */ /* 0x000fc600078e00ff */
[----:B------:R-:W-:Y:S01]  /*3500*/  IADD3.X R25, PT, PT, RZ, RZ, R20, P2, P1 ;  /* 0x000000ffff197210 */ /* 0x000fe200017e2414 */
[----:B------:R-:W-:Y:S02]  /*3510*/  IMAD.MOV.U32 R5, RZ, RZ, RZ ;  /* 0x000000ffff057224 */ /* 0x000fe400078e00ff */
[----:B------:R-:W-:-:S04]  /*3520*/  IMAD.WIDE.U32 R4, R19, R6, R4 ;  /* 0x0000000613047225 */ /* 0x000fc800078e0004 */
[C---:B------:R-:W-:Y:S02]  /*3530*/  IMAD R19, R25.reuse, R6, RZ ;  /* 0x0000000619137224 */ /* 0x040fe400078e02ff */
[----:B------:R-:W-:-:S04]  /*3540*/  IMAD.HI.U32 R4, P0, R25, R0, R4 ;  /* 0x0000000019047227 */ /* 0x000fc80007800004 */
[----:B------:R-:W-:Y:S01]  /*3550*/  IMAD.HI.U32 R18, R25, R6, RZ ;  /* 0x0000000619127227 */ /* 0x000fe200078e00ff */
[----:B------:R-:W-:-:S03]  /*3560*/  IADD3 R20, P1, PT, R19, R4, RZ ;  /* 0x0000000413147210 */ /* 0x000fc60007f3e0ff */
[----:B------:R-:W-:Y:S02]  /*3570*/  IMAD.X R18, RZ, RZ, R18, P0 ;  /* 0x000000ffff127224 */ /* 0x000fe400000e0612 */
[----:B------:R-:W-:-:S04]  /*3580*/  IMAD.WIDE.U32 R4, R20, R23, RZ ;  /* 0x0000001714047225 */ /* 0x000fc800078e00ff */
[----:B------:R-:W-:Y:S01]  /*3590*/  IMAD.X R18, RZ, RZ, R18, P1 ;  /* 0x000000ffff127224 */ /* 0x000fe200008e0612 */
[----:B------:R-:W-:Y:S01]  /*35a0*/  IADD3 R24, P1, PT, -R4, R0, RZ ;  /* 0x0000000004187210 */ /* 0x000fe20007f3e1ff */
[----:B------:R-:W-:-:S03]  /*35b0*/  IMAD R20, R20, R21, R5 ;  /* 0x0000001514147224 */ /* 0x000fc600078e0205 */
[-C--:B------:R-:W-:Y:S01]  /*35c0*/  ISETP.GE.U32.AND P0, PT, R24, R23.reuse, PT ;  /* 0x000000171800720c */ /* 0x080fe20003f06070 */
[----:B------:R-:W-:-:S05]  /*35d0*/  IMAD R5, R18, R23, R20 ;  /* 0x0000001712057224 */ /* 0x000fca00078e0214 */
[----:B------:R-:W-:Y:S01]  /*35e0*/  IADD3.X R6, PT, PT, ~R5, R6, RZ, P1, !PT ;  /* 0x0000000605067210 */ /* 0x000fe20000ffe5ff */
[----:B------:R-:W-:Y:S01]  /*35f0*/  HFMA2 R5, -RZ, RZ, 0, 0 ;  /* 0x00000000ff057431 */ /* 0x000fe200000001ff */
[----:B------:R-:W-:Y:S02]  /*3600*/  IADD3 R0, P1, PT, -R23, R24, RZ ;  /* 0x0000001817007210 */ /* 0x000fe40007f3e1ff */
[----:B------:R-:W-:-:S03]  /*3610*/  ISETP.GE.U32.AND.EX P0, PT, R6, R21, PT, P0 ;  /* 0x000000150600720c */ /* 0x000fc60003f06100 */
[----:B------:R-:W-:Y:S01]  /*3620*/  IMAD.X R4, R6, 0x1, ~R21, P1 ;  /* 0x0000000106047824 */ /* 0x000fe200008e0e15 */
[----:B------:R-:W-:Y:S02]  /*3630*/  SEL R0, R0, R24, P0 ;  /* 0x0000001800007207 */ /* 0x000fe40000000000 */
[----:B------:R-:W-:Y:S02]  /*3640*/  ISETP.NE.U32.AND P1, PT, R23, RZ, PT ;  /* 0x000000ff1700720c */ /* 0x000fe40003f25070 */
[----:B------:R-:W-:Y:S01]  /*3650*/  SEL R4, R4, R6, P0 ;  /* 0x0000000604047207 */ /* 0x000fe20000000000 */
[C---:B------:R-:W-:Y:S01]  /*3660*/  IMAD.IADD R33, R0.reuse, 0x1, -R23 ;  /* 0x0000000100217824 */ /* 0x040fe200078e0a17 */
[----:B------:R-:W-:Y:S02]  /*3670*/  ISETP.GE.U32.AND P0, PT, R0, R23, PT ;  /* 0x000000170000720c */ /* 0x000fe40003f06070 */
[----:B------:R-:W-:Y:S02]  /*3680*/  ISETP.NE.AND.EX P1, PT, R21, RZ, PT, P1 ;  /* 0x000000ff1500720c */ /* 0x000fe40003f25310 */
[----:B------:R-:W-:Y:S01]  /*3690*/  ISETP.GE.U32.AND.EX P0, PT, R4, R21, PT, P0 ;  /* 0x000000150400720c */ /* 0x000fe20003f06100 */
[----:B------:R-:W-:-:S03]  /*36a0*/  IMAD.MOV.U32 R4, RZ, RZ, R8 ;  /* 0x000000ffff047224 */ /* 0x000fc600078e0008 */
[----:B------:R-:W-:-:S04]  /*36b0*/  SEL R33, R33, R0, P0 ;  /* 0x0000000021217207 */ /* 0x000fc80000000000 */
[----:B------:R-:W-:Y:S01]  /*36c0*/  SEL R33, R33, 0xffffffff, P1 ;  /* 0xffffffff21217807 */ /* 0x000fe20000800000 */
[----:B------:R-:W-:Y:S06]  /*36d0*/  RET.REL.NODEC R4 `(_ZN6caffe288_GLOBAL__N__64_tmpxft_0000680d_00000000_7_roi_align_rotated_gradient_op_cpp1_ii_dcadd36523RoIAlignRotatedBackwardIfEEviPKT_iS2_iiiiiiPS2_S4_) ;  /* 0xffffffc804487950 */ /* 0x000fec0003c3ffff */
        .weak           $__internal_3_$__cuda_sm3x_div_rn_noftz_f32_slowpath
        .type           $__internal_3_$__cuda_sm3x_div_rn_noftz_f32_slowpath,@function
        .size           $__internal_3_$__cuda_sm3x_div_rn_noftz_f32_slowpath,(.L_x_63 - $__internal_3_$__cuda_sm3x_div_rn_noftz_f32_slowpath)
$__internal_3_$__cuda_sm3x_div_rn_noftz_f32_slowpath:
[----:B------:R-:W-:Y:S01]  /*36e0*/  SHF.R.U32.HI R25, RZ, 0x17, R4 ;  /* 0x00000017ff197819 */ /* 0x000fe20000011604 */
[----:B------:R-:W-:Y:S01]  /*36f0*/  BSSY.RECONVERGENT B0, `(.L_x_48) ;  /* 0x0000062000007945 */ /* 0x000fe20003800200 */
[----:B------:R-:W-:Y:S02]  /*3700*/  SHF.R.U32.HI R27, RZ, 0x17, R3 ;  /* 0x00000017ff1b7819 */ /* 0x000fe40000011603 */
[----:B------:R-:W-:Y:S02]  /*3710*/  LOP3.LUT R25, R25, 0xff, RZ, 0xc0, !PT ;  /* 0x000000ff19197812 */ /* 0x000fe400078ec0ff */
[----:B------:R-:W-:-:S03]  /*3720*/  LOP3.LUT R27, R27, 0xff, RZ, 0xc0, !PT ;  /* 0x000000ff1b1b7812 */ /* 0x000fc600078ec0ff */
[----:B------:R-:W-:Y:S02]  /*3730*/  VIADD R28, R25, 0xffffffff ;  /* 0xffffffff191c7836 */ /* 0x000fe40000000000 */
[----:B------:R-:W-:-:S03]  /*3740*/  VIADD R29, R27, 0xffffffff ;  /* 0xffffffff1b1d7836 */ /* 0x000fc60000000000 */
[----:B------:R-:W-:-:S04]  /*3750*/  ISETP.GT.U32.AND P0, PT, R28, 0xfd, PT ;  /* 0x000000fd1c00780c */ /* 0x000fc80003f04070 */
[----:B------:R-:W-:-:S13]  /*3760*/  ISETP.GT.U32.OR P0, PT, R29, 0xfd, P0 ;  /* 0x000000fd1d00780c */ /* 0x000fda0000704470 */
[----:B------:R-:W-:Y:S01]  /*3770*/  @!P0 IMAD.MOV.U32 R26, RZ, RZ, RZ ;  /* 0x000000ffff1a8224 */ /* 0x000fe200078e00ff */
[----:B------:R-:W-:Y:S06]  /*3780*/  @!P0 BRA `(.L_x_49) ;  /* 0x00000000005c8947 */ /* 0x000fec0003800000 */
[----:B------:R-:W-:Y:S02]  /*3790*/  FSETP.GTU.FTZ.AND P0, PT, |R3|, +INF , PT ;  /* 0x7f8000000300780b */ /* 0x000fe40003f1c200 */
[----:B------:R-:W-:-:S04]  /*37a0*/  FSETP.GTU.FTZ.AND P2, PT, |R4|, +INF , PT ;  /* 0x7f8000000400780b */ /* 0x000fc80003f5c200 */
[----:B------:R-:W-:-:S13]  /*37b0*/  PLOP3.LUT P0, PT, P0, P2, PT, 0xf8, 0x8f ;  /* 0x00000000008f781c */ /* 0x000fda0000705f70 */
[----:B------:R-:W-:Y:S05]  /*37c0*/  @P0 BRA `(.L_x_50) ;  /* 0x00000004004c0947 */ /* 0x000fea0003800000 */
[----:B------:R-:W-:-:S13]  /*37d0*/  LOP3.LUT P0, RZ, R4, 0x7fffffff, R3, 0xc8, !PT ;  /* 0x7fffffff04ff7812 */ /* 0x000fda000780c803 */
[----:B------:R-:W-:Y:S05]  /*37e0*/  @!P0 BRA `(.L_x_51) ;  /* 0x00000004003c8947 */ /* 0x000fea0003800000 */
[C---:B------:R-:W-:Y:S02]  /*37f0*/  FSETP.NEU.FTZ.AND P2, PT, |R3|.reuse, +INF , PT ;  /* 0x7f8000000300780b */ /* 0x040fe40003f5d200 */
[----:B------:R-:W-:Y:S02]  /*3800*/  FSETP.NEU.FTZ.AND P3, PT, |R4|, +INF , PT ;  /* 0x7f8000000400780b */ /* 0x000fe40003f7d200 */
[----:B------:R-:W-:-:S11]  /*3810*/  FSETP.NEU.FTZ.AND P0, PT, |R3|, +INF , PT ;  /* 0x7f8000000300780b */ /* 0x000fd60003f1d200 */
[----:B------:R-:W-:Y:S05]  /*3820*/  @!P3 BRA !P2, `(.L_x_51) ;  /* 0x00000004002cb947 */ /* 0x000fea0005000000 */
[----:B------:R-:W-:-:S04]  /*3830*/  LOP3.LUT P2, RZ, R3, 0x7fffffff, RZ, 0xc0, !PT ;  /* 0x7fffffff03ff7812 */ /* 0x000fc8000784c0ff */
[----:B------:R-:W-:-:S13]  /*3840*/  PLOP3.LUT P2, PT, P3, P2, PT, 0x2f, 0xf2 ;  /* 0x0000000000f2781c */ /* 0x000fda0001f44577 */
[----:B------:R-:W-:Y:S05]  /*3850*/  @P2 BRA `(.L_x_52) ;  /* 0x0000000400182947 */ /* 0x000fea0003800000 */
[----:B------:R-:W-:-:S04]  /*3860*/  LOP3.LUT P2, RZ, R4, 0x7fffffff, RZ, 0xc0, !PT ;  /* 0x7fffffff04ff7812 */ /* 0x000fc8000784c0ff */
[----:B------:R-:W-:-:S13]  /*3870*/  PLOP3.LUT P0, PT, P0, P2, PT, 0x2f, 0xf2 ;  /* 0x0000000000f2781c */ /* 0x000fda0000704577 */
[----:B------:R-:W-:Y:S05]  /*3880*/  @P0 BRA `(.L_x_53) ;  /* 0x0000000400000947 */ /* 0x000fea0003800000 */
[----:B------:R-:W-:Y:S02]  /*3890*/  ISETP.GE.AND P0, PT, R29, RZ, PT ;  /* 0x000000ff1d00720c */ /* 0x000fe40003f06270 */
[----:B------:R-:W-:-:S11]  /*38a0*/  ISETP.GE.AND P2, PT, R28, RZ, PT ;  /* 0x000000ff1c00720c */ /* 0x000fd60003f46270 */
[----:B------:R-:W-:Y:S01]  /*38b0*/  @P0 MOV R26, RZ ;  /* 0x000000ff001a0202 */ /* 0x000fe20000000f00 */
[----:B------:R-:W-:Y:S02]  /*38c0*/  @!P0 IMAD.MOV.U32 R26, RZ, RZ, -0x40 ;  /* 0xffffffc0ff1a8424 */ /* 0x000fe400078e00ff */
[----:B------:R-:W-:Y:S01]  /*38d0*/  @!P0 FFMA R3, R3, 1.84467440737095516160e+19, RZ ;  /* 0x5f80000003038823 */ /* 0x000fe200000000ff */
[----:B------:R-:W-:Y:S01]  /*38e0*/  @!P2 FFMA R4, R4, 1.84467440737095516160e+19, RZ ;  /* 0x5f8000000404a823 */ /* 0x000fe200000000ff */
[----:B------:R-:W-:-:S07]  /*38f0*/  @!P2 VIADD R26, R26, 0x40 ;  /* 0x000000401a1aa836 */ /* 0x000fce0000000000 */
.L_x_49:
[----:B------:R-:W-:Y:S01]  /*3900*/  LEA R29, R25, 0xc0800000, 0x17 ;  /* 0xc0800000191d7811 */ /* 0x000fe200078eb8ff */
[----:B------:R-:W-:Y:S01]  /*3910*/  VIADD R28, R27, 0xffffff81 ;  /* 0xffffff811b1c7836 */ /* 0x000fe20000000000 */
[----:B------:R-:W-:Y:S02]  /*3920*/  BSSY.RECONVERGENT B1, `(.L_x_54) ;  /* 0x0000035000017945 */ /* 0x000fe40003800200 */
[----:B------:R-:W-:Y:S01]  /*3930*/  IADD3 R50, PT, PT, -R29, R4, RZ ;  /* 0x000000041d327210 */ /* 0x000fe20007ffe1ff */
[----:B------:R-:W-:-:S03]  /*3940*/  IMAD R3, R28, -0x800000, R3 ;  /* 0xff8000001c037824 */ /* 0x000fc600078e0203 */
[----:B------:R-:W0:Y:S01]  /*3950*/  MUFU.RCP R29, R50 ;  /* 0x00000032001d7308 */ /* 0x000e220000001000 */
[----:B------:R-:W-:-:S04]  /*3960*/  FADD.FTZ R4, -R50, -RZ ;  /* 0x800000ff32047221 */ /* 0x000fc80000010100 */
[----:B0-----:R-:W-:-:S04]  /*3970*/  FFMA R48, R29, R4, 1 ;  /* 0x3f8000001d307423 */ /* 0x001fc80000000004 */
[----:B------:R-:W-:-:S04]  /*3980*/  FFMA R48, R29, R48, R29 ;  /* 0x000000301d307223 */ /* 0x000fc8000000001d */
[----:B------:R-:W-:-:S04]  /*3990*/  FFMA R27, R3, R48, RZ ;  /* 0x00000030031b7223 */ /* 0x000fc800000000ff */
[----:B------:R-:W-:-:S04]  /*39a0*/  FFMA R29, R4, R27, R3 ;  /* 0x0000001b041d7223 */ /* 0x000fc80000000003 */
[----:B------:R-:W-:Y:S01]  /*39b0*/  FFMA R29, R48, R29, R27 ;  /* 0x0000001d301d7223 */ /* 0x000fe2000000001b */
[----:B------:R-:W-:-:S03]  /*39c0*/  IADD3 R27, PT, PT, R28, 0x7f, -R25 ;  /* 0x0000007f1c1b7810 */ /* 0x000fc60007ffe819 */
[----:B------:R-:W-:Y:S02]  /*39d0*/  FFMA R4, R4, R29, R3 ;  /* 0x0000001d04047223 */ /* 0x000fe40000000003 */
[----:B------:R-:W-:Y:S02]  /*39e0*/  IMAD.IADD R26, R27, 0x1, R26 ;  /* 0x000000011b1a7824 */ /* 0x000fe400078e021a */
[----:B------:R-:W-:-:S05]  /*39f0*/  FFMA R3, R48, R4, R29 ;  /* 0x0000000430037223 */ /* 0x000fca000000001d */
[----:B------:R-:W-:-:S04]  /*3a00*/  SHF.R.U32.HI R25, RZ, 0x17, R3 ;  /* 0x00000017ff197819 */ /* 0x000fc80000011603 */
[----:B------:R-:W-:-:S04]  /*3a10*/  LOP3.LUT R25, R25, 0xff, RZ, 0xc0, !PT ;  /* 0x000000ff19197812 */ /* 0x000fc800078ec0ff */
[----:B------:R-:W-:-:S05]  /*3a20*/  IADD3 R25, PT, PT, R25, R26, RZ ;  /* 0x0000001a19197210 */ /* 0x000fca0007ffe0ff */
[----:B------:R-:W-:-:S05]  /*3a30*/  VIADD R27, R25, 0xffffffff ;  /* 0xffffffff191b7836 */ /* 0x000fca0000000000 */
[----:B------:R-:W-:-:S13]  /*3a40*/  ISETP.GE.U32.AND P0, PT, R27, 0xfe, PT ;  /* 0x000000fe1b00780c */ /* 0x000fda0003f06070 */
[----:B------:R-:W-:Y:S05]  /*3a50*/  @!P0 BRA `(.L_x_55) ;  /* 0x0000000000808947 */ /* 0x000fea0003800000 */
[----:B------:R-:W-:-:S13]  /*3a60*/  ISETP.GT.AND P0, PT, R25, 0xfe, PT ;  /* 0x000000fe1900780c */ /* 0x000fda0003f04270 */
[----:B------:R-:W-:Y:S05]  /*3a70*/  @P0 BRA `(.L_x_56) ;  /* 0x00000000006c0947 */ /* 0x000fea0003800000 */
[----:B------:R-:W-:-:S13]  /*3a80*/  ISETP.GE.AND P0, PT, R25, 0x1, PT ;  /* 0x000000011900780c */ /* 0x000fda0003f06270 */
[----:B------:R-:W-:Y:S05]  /*3a90*/  @P0 BRA `(.L_x_57) ;  /* 0x0000000000740947 */ /* 0x000fea0003800000 */
[----:B------:R-:W-:Y:S02]  /*3aa0*/  ISETP.GE.AND P0, PT, R25, -0x18, PT ;  /* 0xffffffe81900780c */ /* 0x000fe40003f06270 */
[----:B------:R-:W-:-:S11]  /*3ab0*/  LOP3.LUT R3, R3, 0x80000000, RZ, 0xc0, !PT ;  /* 0x8000000003037812 */ /* 0x000fd600078ec0ff */
[----:B------:R-:W-:Y:S05]  /*3ac0*/  @!P0 BRA `(.L_x_57) ;  /* 0x0000000000688947 */ /* 0x000fea0003800000 */
[CCC-:B------:R-:W-:Y:S01]  /*3ad0*/  FFMA.RZ R26, R48.reuse, R4.reuse, R29.reuse ;  /* 0x00000004301a7223 */ /* 0x1c0fe2000000c01d */
[CCC-:B------:R-:W-:Y:S01]  /*3ae0*/  FFMA.RP R27, R48.reuse, R4.reuse, R29.reuse ;  /* 0x00000004301b7223 */ /* 0x1c0fe2000000801d */
[----:B------:R-:W-:Y:S01]  /*3af0*/  FFMA.RM R4, R48, R4, R29 ;  /* 0x0000000430047223 */ /* 0x000fe2000000401d */
[C---:B------:R-:W-:Y:S01]  /*3b00*/  VIADD R28, R25.reuse, 0x20 ;  /* 0x00000020191c7836 */ /* 0x040fe20000000000 */
[C---:B------:R-:W-:Y:S02]  /*3b10*/  ISETP.NE.AND P3, PT, R25.reuse, RZ, PT ;  /* 0x000000ff1900720c */ /* 0x040fe40003f65270 */
[----:B------:R-:W-:Y:S02]  /*3b20*/  LOP3.LUT R26, R26, 0x7fffff, RZ, 0xc0, !PT ;  /* 0x007fffff1a1a7812 */ /* 0x000fe400078ec0ff */
[----:B------:R-:W-:Y:S02]  /*3b30*/  ISETP.NE.AND P2, PT, R25, RZ, PT ;  /* 0x000000ff1900720c */ /* 0x000fe40003f45270 */
[----:B------:R-:W-:-:S02]  /*3b40*/  LOP3.LUT R29, R26, 0x800000, RZ, 0xfc, !PT ;  /* 0x008000001a1d7812 */ /* 0x000fc400078efcff */
[----:B------:R-:W-:Y:S02]  /*3b50*/  IADD3 R25, PT, PT, -R25, RZ, RZ ;  /* 0x000000ff19197210 */ /* 0x000fe40007ffe1ff */
[----:B------:R-:W-:Y:S02]  /*3b60*/  SHF.L.U32 R28, R29, R28, RZ ;  /* 0x0000001c1d1c7219 */ /* 0x000fe400000006ff */
[----:B------:R-:W-:Y:S02]  /*3b70*/  FSETP.NEU.FTZ.AND P0, PT, R27, R4, PT ;  /* 0x000000041b00720b */ /* 0x000fe40003f1d000 */
[----:B------:R-:W-:Y:S02]  /*3b80*/  SEL R4, R25, RZ, P3 ;  /* 0x000000ff19047207 */ /* 0x000fe40001800000 */
[----:B------:R-:W-:Y:S02]  /*3b90*/  ISETP.NE.AND P2, PT, R28, RZ, P2 ;  /* 0x000000ff1c00720c */ /* 0x000fe40001745270 */
[----:B------:R-:W-:-:S02]  /*3ba0*/  SHF.R.U32.HI R29, RZ, R4, R29 ;  /* 0x00000004ff1d7219 */ /* 0x000fc4000001161d */
[----:B------:R-:W-:Y:S02]  /*3bb0*/  PLOP3.LUT P0, PT, P0, P2, PT, 0xf8, 0x8f ;  /* 0x00000000008f781c */ /* 0x000fe40000705f70 */
[----:B------:R-:W-:Y:S02]  /*3bc0*/  SHF.R.U32.HI R4, RZ, 0x1, R29 ;  /* 0x00000001ff047819 */ /* 0x000fe4000001161d */
[----:B------:R-:W-:-:S04]  /*3bd0*/  SEL R25, RZ, 0x1, !P0 ;  /* 0x00000001ff197807 */ /* 0x000fc80004000000 */
[----:B------:R-:W-:-:S04]  /*3be0*/  LOP3.LUT R26, R25, 0x1, R4, 0xf8, !PT ;  /* 0x00000001191a7812 */ /* 0x000fc800078ef804 */
[----:B------:R-:W-:-:S05]  /*3bf0*/  LOP3.LUT R29, R26, R29, RZ, 0xc0, !PT ;  /* 0x0000001d1a1d7212 */ /* 0x000fca00078ec0ff */
[----:B------:R-:W-:-:S05]  /*3c00*/  IMAD.IADD R4, R4, 0x1, R29 ;  /* 0x0000000104047824 */ /* 0x000fca00078e021d */
[----:B------:R-:W-:Y:S01]  /*3c10*/  LOP3.LUT R3, R4, R3, RZ, 0xfc, !PT ;  /* 0x0000000304037212 */ /* 0x000fe200078efcff */
[----:B------:R-:W-:Y:S06]  /*3c20*/  BRA `(.L_x_57) ;  /* 0x0000000000107947 */ /* 0x000fec0003800000 */
.L_x_56:
[----:B------:R-:W-:-:S04]  /*3c30*/  LOP3.LUT R3, R3, 0x80000000, RZ, 0xc0, !PT ;  /* 0x8000000003037812 */ /* 0x000fc800078ec0ff */
[----:B------:R-:W-:Y:S01]  /*3c40*/  LOP3.LUT R3, R3, 0x7f800000, RZ, 0xfc, !PT ;  /* 0x7f80000003037812 */ /* 0x000fe200078efcff */
[----:B------:R-:W-:Y:S06]  /*3c50*/  BRA `(.L_x_57) ;  /* 0x0000000000047947 */ /* 0x000fec0003800000 */
.L_x_55:
[----:B------:R-:W-:-:S07]  /*3c60*/  IMAD R3, R26, 0x800000, R3 ;  /* 0x008000001a037824 */ /* 0x000fce00078e0203 */
.L_x_57:
[----:B------:R-:W-:Y:S05]  /*3c70*/  BSYNC.RECONVERGENT B1 ;  /* 0x0000000000017941 */ /* 0x000fea0003800200 */
.L_x_54:
[----:B------:R-:W-:Y:S05]  /*3c80*/  BRA `(.L_x_58) ;  /* 0x0000000000207947 */ /* 0x000fea0003800000 */
.L_x_53:
[----:B------:R-:W-:-:S04]  /*3c90*/  LOP3.LUT R3, R4, 0x80000000, R3, 0x48, !PT ;  /* 0x8000000004037812 */ /* 0x000fc800078e4803 */
[----:B------:R-:W-:Y:S01]  /*3ca0*/  LOP3.LUT R3, R3, 0x7f800000, RZ, 0xfc, !PT ;  /* 0x7f80000003037812 */ /* 0x000fe200078efcff */
[----:B------:R-:W-:Y:S06]  /*3cb0*/  BRA `(.L_x_58) ;  /* 0x0000000000147947 */ /* 0x000fec0003800000 */
.L_x_52:
[----:B------:R-:W-:Y:S01]  /*3cc0*/  LOP3.LUT R3, R4, 0x80000000, R3, 0x48, !PT ;  /* 0x8000000004037812 */ /* 0x000fe200078e4803 */
[----:B------:R-:W-:Y:S06]  /*3cd0*/  BRA `(.L_x_58) ;  /* 0x00000000000c7947 */ /* 0x000fec0003800000 */
.L_x_51:
[----:B------:R-:W0:Y:S01]  /*3ce0*/  MUFU.RSQ R3, -QNAN ;  /* 0xffc0000000037908 */ /* 0x000e220000001400 */
[----:B------:R-:W-:Y:S05]  /*3cf0*/  BRA `(.L_x_58) ;  /* 0x0000000000047947 */ /* 0x000fea0003800000 */
.L_x_50:
[----:B------:R-:W-:-:S07]  /*3d00*/  FADD.FTZ R3, R3, R4 ;  /* 0x0000000403037221 */ /* 0x000fce0000010000 */
.L_x_58:
[----:B------:R-:W-:Y:S05]  /*3d10*/  BSYNC.RECONVERGENT B0 ;  /* 0x0000000000007941 */ /* 0x000fea0003800200 */
.L_x_48:
[----:B------:R-:W-:Y:S01]  /*3d20*/  MOV R26, R8 ;  /* 0x00000008001a7202 */ /* 0x000fe20000000f00 */
[----:B------:R-:W-:-:S04]  /*3d30*/  IMAD.MOV.U32 R27, RZ, RZ, 0x0 ;  /* 0x00000000ff1b7424 */ /* 0x000fc800078e00ff */
[----:B0-----:R-:W-:Y:S05]  /*3d40*/  RET.REL.NODEC R26 `(_ZN6caffe288_GLOBAL__N__64_tmpxft_0000680d_00000000_7_roi_align_rotated_gradient_op_cpp1_ii_dcadd36523RoIAlignRotatedBackwardIfEEviPKT_iS2_iiiiiiPS2_S4_) ;  /* 0xffffffc01aac7950 */ /* 0x001fea0003c3ffff */
.L_x_59:
[----:B------:R-:W-:-:S00]  /*3d50*/  BRA `(.L_x_59) ;  /* 0xfffffffc00fc7947 */ /* 0x000fc0000383ffff */
[----:B------:R-:W-:-:S00]  /*3d60*/  NOP ;  /* 0x0000000000007918 */ /* 0x000fc00000000000 */
        /* <DEDUP_REMOVED lines=9> */
.L_x_63:


//--------------------- .nv.shared.reserved.0     --------------------------
	.section	.nv.shared.reserved.0,"aw",@nobits
	.weak		__nv_reservedSMEM_offset_0_alias
	.size		__nv_reservedSMEM_offset_0_alias, 0, 64
	.other		__nv_reservedSMEM_offset_0_alias,@"STO_CUDA_RESERVED_SHARED STV_DEFAULT"
__nv_reservedSMEM_offset_0_alias:
	.zero		0
	.zero		64


//--------------------- .nv.global                --------------------------
	.section	.nv.global,"aw",@nobits
	.align	8
.nv.global:
	.type		_ZTVN10__cxxabiv120__function_type_infoE,@object
	.size		_ZTVN10__cxxabiv120__function_type_infoE,(_ZTVN10__cxxabiv120__si_class_type_infoE - _ZTVN10__cxxabiv120__function_type_infoE)
_ZTVN10__cxxabiv120__function_type_infoE:
	.zero		8
	.type		_ZTVN10__cxxabiv120__si_class_type_infoE,@object
	.size		_ZTVN10__cxxabiv120__si_class_type_infoE,(_ZTTNSt7__cxx1119basic_ostringstreamIcSt11char_traitsIcESaIcEEE - _ZTVN10__cxxabiv120__si_class_type_infoE)
_ZTVN10__cxxabiv120__si_class_type_infoE:
	.zero		8
	.type		_ZTTNSt7__cxx1119basic_ostringstreamIcSt11char_traitsIcESaIcEEE,@object
	.size		_ZTTNSt7__cxx1119basic_ostringstreamIcSt11char_traitsIcESaIcEEE,(_ZTTSo - _ZTTNSt7__cxx1119basic_ostringstreamIcSt11char_traitsIcESaIcEEE)
_ZTTNSt7__cxx1119basic_ostringstreamIcSt11char_traitsIcESaIcEEE:
	.zero		8
	.type		_ZTTSo,@object
	.size		_ZTTSo,(_ZTVN10__cxxabiv119__pointer_type_infoE - _ZTTSo)
_ZTTSo:
	.zero		8
	.type		_ZTVN10__cxxabiv119__pointer_type_infoE,@object
	.size		_ZTVN10__cxxabiv119__pointer_type_infoE,(_ZTVN10__cxxabiv117__class_type_infoE - _ZTVN10__cxxabiv119__pointer_type_infoE)
_ZTVN10__cxxabiv119__pointer_type_infoE:
	.zero		8
	.type		_ZTVN10__cxxabiv117__class_type_infoE,@object
	.size		_ZTVN10__cxxabiv117__class_type_infoE,(_ZTVSt9basic_iosIcSt11char_traitsIcEE - _ZTVN10__cxxabiv117__class_type_infoE)
_ZTVN10__cxxabiv117__class_type_infoE:
	.zero		8
	.type		_ZTVSt9basic_iosIcSt11char_traitsIcEE,@object
	.size		_ZTVSt9basic_iosIcSt11char_traitsIcEE,(_ZTVN3c105ErrorE - _ZTVSt9basic_iosIcSt11char_traitsIcEE)
_ZTVSt9basic_iosIcSt11char_traitsIcEE:
	.zero		32
	.type		_ZTVN3c105ErrorE,@object
	.size		_ZTVN3c105ErrorE,(_ZTVN3c1011StorageImplE - _ZTVN3c105ErrorE)
_ZTVN3c105ErrorE:
	.zero		40
	.type		_ZTVN3c1011StorageImplE,@object
	.size		_ZTVN3c1011StorageImplE,(_ZTVSt9exception - _ZTVN3c1011StorageImplE)
_ZTVN3c1011StorageImplE:
	.zero		40
	.type		_ZTVSt9exception,@object
	.size		_ZTVSt9exception,(_ZTVN3c1020intrusive_ptr_targetE - _ZTVSt9exception)
_ZTVSt9exception:
	.zero		40
	.type		_ZTVN3c1020intrusive_ptr_targetE,@object
	.size		_ZTVN3c1020intrusive_ptr_targetE,(_ZTVSt15basic_streambufIcSt11char_traitsIcEE - _ZTVN3c1020intrusive_ptr_targetE)
_ZTVN3c1020intrusive_ptr_targetE:
	.zero		40
	.type		_ZTVSt15basic_streambufIcSt11char_traitsIcEE,@object
	.size		_ZTVSt15basic_streambufIcSt11char_traitsIcEE,(_ZTVNSt7__cxx1115basic_stringbufIcSt11char_traitsIcESaIcEEE - _ZTVSt15basic_streambufIcSt11char_traitsIcEE)
_ZTVSt15basic_streambufIcSt11char_traitsIcEE:
	.zero		128
	.type		_ZTVNSt7__cxx1115basic_stringbufIcSt11char_traitsIcESaIcEEE,@object
	.size		_ZTVNSt7__cxx1115basic_stringbufIcSt11char_traitsIcESaIcEEE,(_ZTVN6caffe225RoIAlignRotatedGradientOpIfNS_11CUDAContextEEE - _ZTVNSt7__cxx1115basic_stringbufIcSt11char_traitsIcESaIcEEE)
_ZTVNSt7__cxx1115basic_stringbufIcSt11char_traitsIcESaIcEEE:
	.zero		128
	.type		_ZTVN6caffe225RoIAlignRotatedGradientOpIfNS_11CUDAContextEEE,@object
	.size		_ZTVN6caffe225RoIAlignRotatedGradientOpIfNS_11CUDAContextEEE,(_ZTVN6caffe28OperatorINS_11CUDAContextEEE - _ZTVN6caffe225RoIAlignRotatedGradientOpIfNS_11CUDAContextEEE)
_ZTVN6caffe225RoIAlignRotatedGradientOpIfNS_11CUDAContextEEE:
	.zero		136
	.type		_ZTVN6caffe28OperatorINS_11CUDAContextEEE,@object
	.size		_ZTVN6caffe28OperatorINS_11CUDAContextEEE,(.L_13 - _ZTVN6caffe28OperatorINS_11CUDAContextEEE)
_ZTVN6caffe28OperatorINS_11CUDAContextEEE:
	.zero		136
.L_13:


//--------------------- .nv.constant0._ZN6caffe288_GLOBAL__N__64_tmpxft_0000680d_00000000_7_roi_align_rotated_gradient_op_cpp1_ii_dcadd36523RoIAlignRotatedBackwardIfEEviPKT_iS2_iiiiiiPS2_S4_ --------------------------
	.section	.nv.constant0._ZN6caffe288_GLOBAL__N__64_tmpxft_0000680d_00000000_7_roi_align_rotated_gradient_op_cpp1_ii_dcadd36523RoIAlignRotatedBackwardIfEEviPKT_iS2_iiiiiiPS2_S4_,"a",@progbits
	.sectionflags	@""
	.align	4
.nv.constant0._ZN6caffe288_GLOBAL__N__64_tmpxft_0000680d_00000000_7_roi_align_rotated_gradient_op_cpp1_ii_dcadd36523RoIAlignRotatedBackwardIfEEviPKT_iS2_iiiiiiPS2_S4_:
	.zero		960


//--------------------- SYMBOLS --------------------------

	.type		.nv.reservedSmem.offset0,@object
	.size		.nv.reservedSmem.offset0,0x4
